// auto-generated by cutlass_sweep.epilogue — config: {"arch": "sm_100", "cluster_m": 2, "cluster_n": 1, "dtype": "fp16", "fusion": "silu", "tile_k": 64, "tile_m": 256, "tile_n": 128}
#include "cutlass/cutlass.h"
#include "cutlass/gemm/collective/collective_builder.hpp"
#include "cutlass/gemm/device/gemm_universal_adapter.h"
#include "cutlass/gemm/kernel/gemm_universal.hpp"
#include "cutlass/epilogue/collective/collective_builder.hpp"
#include "cutlass/epilogue/fusion/operations.hpp"
#include "cutlass/epilogue/thread/activation.h"

using Elem = cutlass::half_t;
using Acc  = float;
using TileShape    = cute::Shape<cute::_256, cute::_128, cute::_64>;
using ClusterShape = cute::Shape<cute::_2, cute::_1, cute::_1>;
using FusionOp     = cutlass::epilogue::fusion::LinCombEltAct<cutlass::epilogue::thread::SiLu, Elem, Acc>;

using CollectiveEpilogue = typename cutlass::epilogue::collective::CollectiveBuilder<
    cutlass::arch::Sm100, cutlass::arch::OpClassTensorOp,
    TileShape, ClusterShape,
    cutlass::epilogue::collective::EpilogueTileAuto,
    Acc, Acc,
    Elem, cutlass::layout::RowMajor, 128 / cutlass::sizeof_bits<Elem>::value,
    Elem, cutlass::layout::RowMajor, 128 / cutlass::sizeof_bits<Elem>::value,
    cutlass::epilogue::collective::EpilogueScheduleAuto,
    FusionOp
  >::CollectiveOp;

using CollectiveMainloop = typename cutlass::gemm::collective::CollectiveBuilder<
    cutlass::arch::Sm100, cutlass::arch::OpClassTensorOp,
    Elem, cutlass::layout::RowMajor, 128 / cutlass::sizeof_bits<Elem>::value,
    Elem, cutlass::layout::ColumnMajor, 128 / cutlass::sizeof_bits<Elem>::value,
    Acc,
    TileShape, ClusterShape,
    cutlass::gemm::collective::StageCountAutoCarveout<
        static_cast<int>(sizeof(typename CollectiveEpilogue::SharedStorage))>,
    cutlass::gemm::collective::KernelScheduleAuto
  >::CollectiveOp;

using GemmKernel = cutlass::gemm::kernel::GemmUniversal<
    cute::Shape<int,int,int,int>, CollectiveMainloop, CollectiveEpilogue>;
using Gemm = cutlass::gemm::device::GemmUniversalAdapter<GemmKernel>;

auto* _anchor = &cutlass::device_kernel<GemmKernel>;


// ===== COMPILED SASS (sm_100a) =====

	.target	sm_100a

	.elftype	@"ET_EXEC"


//--------------------- .note.nv.tkinfo           --------------------------
	.section	.note.nv.tkinfo,"",@"SHT_NOTE"
	.sectionflags	@"SHF_NOTE_NV_TKINFO"
	.tkinfo
        /*0018*/ 	.word	0x00000002
        /*0030*/ 	.string	""
        /*0030*/ 	.string	"ptxas"
        /*0030*/ 	.string	"Cuda compilation tools, release 13.0, V13.0.88"
        /*0030*/ 	.string	"Build cuda_13.0.r13.0/compiler.36424714_0"
        /*0030*/ 	.string	"-arch sm_100a -m 64 "



//--------------------- .note.nv.cuinfo           --------------------------
	.section	.note.nv.cuinfo,"",@"SHT_NOTE"
	.sectionflags	@"SHF_NOTE_NV_CUINFO"
        /*0018*/ 	.short	0x0002
        /*001a*/ 	.short	0x0064
        /*001c*/ 	.short	0x0082
	.zero		2


//--------------------- .nv.info                  --------------------------
	.section	.nv.info,"",@"SHT_CUDA_INFO"
	.align	4


	//----- nvinfo : EIATTR_REGCOUNT
	.align		4
        /*0000*/ 	.byte	0x04, 0x2f
        /*0002*/ 	.short	(.L_19 - .L_18)
	.align		4
.L_18:
        /*0004*/ 	.word	index@(_ZN7cutlass13device_kernelINS_4gemm6kernel13GemmUniversalIN4cute5tupleIJiiiiEEENS1_10collective13CollectiveMmaINS1_35MainloopSm100TmaUmmaWarpSpecializedILi8ELi2ELi4ENS5_IJNS4_1CILi2EEENSA_ILi1EEESC_EEEEENS5_IJNSA_ILi256EEENSA_ILi128EEENSA_ILi64EEEEEENS_6half_tENS5_IJlSC_lEEESJ_SK_NS4_8TiledMMAINS4_8MMA_AtomIJNS4_26SM100_MMA_F16BF16_2x1SM_SSISJ_SJ_fLi256ELi128ELNS4_4UMMA5MajorE0ELSP_0ELNSO_7ScaleInE0ELSQ_0EEEEEENS4_6LayoutINS5_IJSC_SC_SC_EEENS5_IJNSA_ILi0EEESV_SV_EEEEENS5_IJNS4_10UnderscoreESY_SY_EEEEENS4_18SM100_TMA_2SM_LOADENS4_14ComposedLayoutINS4_7SwizzleILi3ELi4ELi3EEENS4_18smem_ptr_flag_bitsILi16EEENST_INS5_IJNSA_ILi8EEESH_EEENS5_IJSH_SC_EEEEEEEvNS4_8identityES11_S1B_vS1C_EENS_8epilogue10collective18CollectiveEpilogueINS1E_23Sm100TmaWarpSpecializedILi4ELi2ELi32ELb1ELb0EEEJNS5_IJSG_SG_SH_EEENS5_IJNST_ISG_SC_EENST_INSA_ILi32EEESC_EEEEESJ_SK_SJ_SK_NS1E_6fusion15FusionCallbacksIS1I_NS1O_13LinCombEltActINS1E_6thread4SiLuESJ_fSJ_fLNS_15FloatRoundStyleE2EEES1J_S1N_JEEENS4_5SM1004TMEM4LOAD26SM100_TMEM_LOAD_32dp32b32xENS4_13SM90_TMA_LOADENS12_INS13_ILi2ELi4ELi3EEES16_NST_INS5_IJS17_S1L_EEENS5_IJS1L_SC_EEEEEEENS4_39AutoVectorizingCopyWithAssumedAlignmentILi128EEENS4_14SM90_TMA_STOREES25_S27_S27_EEEvvEEEEvNT_6ParamsE)
        /*0008*/ 	.word	0x000000a2


	//----- nvinfo : EIATTR_FRAME_SIZE
	.align		4
.L_19:
        /*000c*/ 	.byte	0x04, 0x11
        /*000e*/ 	.short	(.L_21 - .L_20)
	.align		4
.L_20:
        /*0010*/ 	.word	index@($__internal_3_$__cuda_sm20_rcp_rn_f32_slowpath)
        /*0014*/ 	.word	0x00000000


	//----- nvinfo : EIATTR_FRAME_SIZE
	.align		4
.L_21:
        /*0018*/ 	.byte	0x04, 0x11
        /*001a*/ 	.short	(.L_23 - .L_22)
	.align		4
.L_22:
        /*001c*/ 	.word	index@($__internal_2_$__cuda_sm10x_tcgen05_guardrail_trap_unallocated_columns_being_dealloced)
        /*0020*/ 	.word	0x00000000


	//----- nvinfo : EIATTR_FRAME_SIZE
	.align		4
.L_23:
        /*0024*/ 	.byte	0x04, 0x11
        /*0026*/ 	.short	(.L_25 - .L_24)
	.align		4
.L_24:
        /*0028*/ 	.word	index@($__internal_1_$__cuda_sm10x_tcgen05_guardrail_trap_phase_invalid_during_alloc)
        /*002c*/ 	.word	0x00000000


	//----- nvinfo : EIATTR_FRAME_SIZE
	.align		4
.L_25:
        /*0030*/ 	.byte	0x04, 0x11
        /*0032*/ 	.short	(.L_27 - .L_26)
	.align		4
.L_26:
        /*0034*/ 	.word	index@($__internal_0_$__cuda_sm10x_tcgen05_guardrail_trap_col_being_dealloced_not_returned_by_alloc)
        /*0038*/ 	.word	0x00000000


	//----- nvinfo : EIATTR_FRAME_SIZE
	.align		4
.L_27:
        /*003c*/ 	.byte	0x04, 0x11
        /*003e*/ 	.short	(.L_29 - .L_28)
	.align		4
.L_28:
        /*0040*/ 	.word	index@(_ZN7cutlass13device_kernelINS_4gemm6kernel13GemmUniversalIN4cute5tupleIJiiiiEEENS1_10collective13CollectiveMmaINS1_35MainloopSm100TmaUmmaWarpSpecializedILi8ELi2ELi4ENS5_IJNS4_1CILi2EEENSA_ILi1EEESC_EEEEENS5_IJNSA_ILi256EEENSA_ILi128EEENSA_ILi64EEEEEENS_6half_tENS5_IJlSC_lEEESJ_SK_NS4_8TiledMMAINS4_8MMA_AtomIJNS4_26SM100_MMA_F16BF16_2x1SM_SSISJ_SJ_fLi256ELi128ELNS4_4UMMA5MajorE0ELSP_0ELNSO_7ScaleInE0ELSQ_0EEEEEENS4_6LayoutINS5_IJSC_SC_SC_EEENS5_IJNSA_ILi0EEESV_SV_EEEEENS5_IJNS4_10UnderscoreESY_SY_EEEEENS4_18SM100_TMA_2SM_LOADENS4_14ComposedLayoutINS4_7SwizzleILi3ELi4ELi3EEENS4_18smem_ptr_flag_bitsILi16EEENST_INS5_IJNSA_ILi8EEESH_EEENS5_IJSH_SC_EEEEEEEvNS4_8identityES11_S1B_vS1C_EENS_8epilogue10collective18CollectiveEpilogueINS1E_23Sm100TmaWarpSpecializedILi4ELi2ELi32ELb1ELb0EEEJNS5_IJSG_SG_SH_EEENS5_IJNST_ISG_SC_EENST_INSA_ILi32EEESC_EEEEESJ_SK_SJ_SK_NS1E_6fusion15FusionCallbacksIS1I_NS1O_13LinCombEltActINS1E_6thread4SiLuESJ_fSJ_fLNS_15FloatRoundStyleE2EEES1J_S1N_JEEENS4_5SM1004TMEM4LOAD26SM100_TMEM_LOAD_32dp32b32xENS4_13SM90_TMA_LOADENS12_INS13_ILi2ELi4ELi3EEES16_NST_INS5_IJS17_S1L_EEENS5_IJS1L_SC_EEEEEEENS4_39AutoVectorizingCopyWithAssumedAlignmentILi128EEENS4_14SM90_TMA_STOREES25_S27_S27_EEEvvEEEEvNT_6ParamsE)
        /*0044*/ 	.word	0x00000000


	//----- nvinfo : EIATTR_MIN_STACK_SIZE
	.align		4
.L_29:
        /*0048*/ 	.byte	0x04, 0x12
        /*004a*/ 	.short	(.L_31 - .L_30)
	.align		4
.L_30:
        /*004c*/ 	.word	index@(_ZN7cutlass13device_kernelINS_4gemm6kernel13GemmUniversalIN4cute5tupleIJiiiiEEENS1_10collective13CollectiveMmaINS1_35MainloopSm100TmaUmmaWarpSpecializedILi8ELi2ELi4ENS5_IJNS4_1CILi2EEENSA_ILi1EEESC_EEEEENS5_IJNSA_ILi256EEENSA_ILi128EEENSA_ILi64EEEEEENS_6half_tENS5_IJlSC_lEEESJ_SK_NS4_8TiledMMAINS4_8MMA_AtomIJNS4_26SM100_MMA_F16BF16_2x1SM_SSISJ_SJ_fLi256ELi128ELNS4_4UMMA5MajorE0ELSP_0ELNSO_7ScaleInE0ELSQ_0EEEEEENS4_6LayoutINS5_IJSC_SC_SC_EEENS5_IJNSA_ILi0EEESV_SV_EEEEENS5_IJNS4_10UnderscoreESY_SY_EEEEENS4_18SM100_TMA_2SM_LOADENS4_14ComposedLayoutINS4_7SwizzleILi3ELi4ELi3EEENS4_18smem_ptr_flag_bitsILi16EEENST_INS5_IJNSA_ILi8EEESH_EEENS5_IJSH_SC_EEEEEEEvNS4_8identityES11_S1B_vS1C_EENS_8epilogue10collective18CollectiveEpilogueINS1E_23Sm100TmaWarpSpecializedILi4ELi2ELi32ELb1ELb0EEEJNS5_IJSG_SG_SH_EEENS5_IJNST_ISG_SC_EENST_INSA_ILi32EEESC_EEEEESJ_SK_SJ_SK_NS1E_6fusion15FusionCallbacksIS1I_NS1O_13LinCombEltActINS1E_6thread4SiLuESJ_fSJ_fLNS_15FloatRoundStyleE2EEES1J_S1N_JEEENS4_5SM1004TMEM4LOAD26SM100_TMEM_LOAD_32dp32b32xENS4_13SM90_TMA_LOADENS12_INS13_ILi2ELi4ELi3EEES16_NST_INS5_IJS17_S1L_EEENS5_IJS1L_SC_EEEEEEENS4_39AutoVectorizingCopyWithAssumedAlignmentILi128EEENS4_14SM90_TMA_STOREES25_S27_S27_EEEvvEEEEvNT_6ParamsE)
        /*0050*/ 	.word	0x00000000
.L_31:


//--------------------- .nv.compat                --------------------------
	.section	.nv.compat,"",@"SHT_CUDA_COMPAT_INFO"
	.align	4
        /*0000*/ 	.byte	0x02, 0x09, 0x01, 0x00, 0x02, 0x02, 0x02, 0x00, 0x02, 0x05, 0x05, 0x00, 0x03, 0x07, 0x01, 0x01
        /*0010*/ 	.byte	0x02, 0x03, 0x01, 0x00, 0x02, 0x06, 0x01, 0x00, 0x04, 0x0b, 0x08, 0x00, 0x09, 0x00, 0x00, 0x00
        /*0020*/ 	.byte	0x00, 0x00, 0x00, 0x00


//--------------------- .nv.info._ZN7cutlass13device_kernelINS_4gemm6kernel13GemmUniversalIN4cute5tupleIJiiiiEEENS1_10collective13CollectiveMmaINS1_35MainloopSm100TmaUmmaWarpSpecializedILi8ELi2ELi4ENS5_IJNS4_1CILi2EEENSA_ILi1EEESC_EEEEENS5_IJNSA_ILi256EEENSA_ILi128EEENSA_ILi64EEEEEENS_6half_tENS5_IJlSC_lEEESJ_SK_NS4_8TiledMMAINS4_8MMA_AtomIJNS4_26SM100_MMA_F16BF16_2x1SM_SSISJ_SJ_fLi256ELi128ELNS4_4UMMA5MajorE0ELSP_0ELNSO_7ScaleInE0ELSQ_0EEEEEENS4_6LayoutINS5_IJSC_SC_SC_EEENS5_IJNSA_ILi0EEESV_SV_EEEEENS5_IJNS4_10UnderscoreESY_SY_EEEEENS4_18SM100_TMA_2SM_LOADENS4_14ComposedLayoutINS4_7SwizzleILi3ELi4ELi3EEENS4_18smem_ptr_flag_bitsILi16EEENST_INS5_IJNSA_ILi8EEESH_EEENS5_IJSH_SC_EEEEEEEvNS4_8identityES11_S1B_vS1C_EENS_8epilogue10collective18CollectiveEpilogueINS1E_23Sm100TmaWarpSpecializedILi4ELi2ELi32ELb1ELb0EEEJNS5_IJSG_SG_SH_EEENS5_IJNST_ISG_SC_EENST_INSA_ILi32EEESC_EEEEESJ_SK_SJ_SK_NS1E_6fusion15FusionCallbacksIS1I_NS1O_13LinCombEltActINS1E_6thread4SiLuESJ_fSJ_fLNS_15FloatRoundStyleE2EEES1J_S1N_JEEENS4_5SM1004TMEM4LOAD26SM100_TMEM_LOAD_32dp32b32xENS4_13SM90_TMA_LOADENS12_INS13_ILi2ELi4ELi3EEES16_NST_INS5_IJS17_S1L_EEENS5_IJS1L_SC_EEEEEEENS4_39AutoVectorizingCopyWithAssumedAlignmentILi128EEENS4_14SM90_TMA_STOREES25_S27_S27_EEEvvEEEEvNT_6ParamsE --------------------------
	.section	.nv.info._ZN7cutlass13device_kernelINS_4gemm6kernel13GemmUniversalIN4cute5tupleIJiiiiEEENS1_10collective13CollectiveMmaINS1_35MainloopSm100TmaUmmaWarpSpecializedILi8ELi2ELi4ENS5_IJNS4_1CILi2EEENSA_ILi1EEESC_EEEEENS5_IJNSA_ILi256EEENSA_ILi128EEENSA_ILi64EEEEEENS_6half_tENS5_IJlSC_lEEESJ_SK_NS4_8TiledMMAINS4_8MMA_AtomIJNS4_26SM100_MMA_F16BF16_2x1SM_SSISJ_SJ_fLi256ELi128ELNS4_4UMMA5MajorE0ELSP_0ELNSO_7ScaleInE0ELSQ_0EEEEEENS4_6LayoutINS5_IJSC_SC_SC_EEENS5_IJNSA_ILi0EEESV_SV_EEEEENS5_IJNS4_10UnderscoreESY_SY_EEEEENS4_18SM100_TMA_2SM_LOADENS4_14ComposedLayoutINS4_7SwizzleILi3ELi4ELi3EEENS4_18smem_ptr_flag_bitsILi16EEENST_INS5_IJNSA_ILi8EEESH_EEENS5_IJSH_SC_EEEEEEEvNS4_8identityES11_S1B_vS1C_EENS_8epilogue10collective18CollectiveEpilogueINS1E_23Sm100TmaWarpSpecializedILi4ELi2ELi32ELb1ELb0EEEJNS5_IJSG_SG_SH_EEENS5_IJNST_ISG_SC_EENST_INSA_ILi32EEESC_EEEEESJ_SK_SJ_SK_NS1E_6fusion15FusionCallbacksIS1I_NS1O_13LinCombEltActINS1E_6thread4SiLuESJ_fSJ_fLNS_15FloatRoundStyleE2EEES1J_S1N_JEEENS4_5SM1004TMEM4LOAD26SM100_TMEM_LOAD_32dp32b32xENS4_13SM90_TMA_LOADENS12_INS13_ILi2ELi4ELi3EEES16_NST_INS5_IJS17_S1L_EEENS5_IJS1L_SC_EEEEEEENS4_39AutoVectorizingCopyWithAssumedAlignmentILi128EEENS4_14SM90_TMA_STOREES25_S27_S27_EEEvvEEEEvNT_6ParamsE,"",@"SHT_CUDA_INFO"
	.sectionflags	@""
	.align	4


	//----- nvinfo : EIATTR_CUDA_API_VERSION
	.align		4
        /*0000*/ 	.byte	0x04, 0x37
        /*0002*/ 	.short	(.L_33 - .L_32)
.L_32:
        /*0004*/ 	.word	0x00000082


	//----- nvinfo : EIATTR_KPARAM_INFO
	.align		4
.L_33:
        /*0008*/ 	.byte	0x04, 0x17
        /*000a*/ 	.short	(.L_35 - .L_34)
.L_34:
        /*000c*/ 	.word	0x00000000
        /*0010*/ 	.short	0x0000
        /*0012*/ 	.short	0x0000
        /*0014*/ 	.byte	0x00, 0xf0, 0x01, 0x20


	//----- nvinfo : EIATTR_AT_ENTRY_FRAGMENTS
	.align		4
.L_35:
        /*0018*/ 	.byte	0x04, 0x4f
        /*001a*/ 	.short	(.L_37 - .L_36)


	//   ....[0]....
.L_36:
        /*001c*/ 	.word	0x00000007


	//----- nvinfo : EIATTR_RESERVED_SMEM_USED
	.align		4
.L_37:
        /*0020*/ 	.byte	0x01, 0x41
	.zero		2


	//----- nvinfo : EIATTR_SPARSE_MMA_MASK
	.align		4
        /*0024*/ 	.byte	0x03, 0x50
        /*0026*/ 	.short	0x0000


	//----- nvinfo : EIATTR_TCGEN05_2CTA_USED
	.align		4
        /*0028*/ 	.byte	0x01, 0x52
	.zero		2


	//----- nvinfo : EIATTR_MAXREG_COUNT
	.align		4
        /*002c*/ 	.byte	0x03, 0x1b
        /*002e*/ 	.short	0x00ff


	//----- nvinfo : EIATTR_NUM_BARRIERS
	.align		4
        /*0030*/ 	.byte	0x02, 0x4c
        /*0032*/ 	.byte	0x07
	.zero		1


	//----- nvinfo : EIATTR_EXTERNS
	.align		4
        /*0034*/ 	.byte	0x04, 0x0f
        /*0036*/ 	.short	(.L_39 - .L_38)


	//   ....[0]....
	.align		4
.L_38:
        /*0038*/ 	.word	index@(__assertfail)


	//----- nvinfo : EIATTR_MERCURY_ISA_VERSION
	.align		4
.L_39:
        /*003c*/ 	.byte	0x03, 0x5f
        /*003e*/ 	.short	0x0101


	//----- nvinfo : EIATTR_INT_WARP_WIDE_INSTR_OFFSETS
	.align		4
        /*0040*/ 	.byte	0x04, 0x31
        /*0042*/ 	.short	(.L_41 - .L_40)


	//   ....[0]....
.L_40:
        /*0044*/ 	.word	0x00000d60


	//   ....[1]....
        /*0048*/ 	.word	0x00000e00


	//   ....[2]....
        /*004c*/ 	.word	0x00002150


	//   ....[3]....
        /*0050*/ 	.word	0x00004260


	//   ....[4]....
        /*0054*/ 	.word	0x00004290


	//   ....[5]....
        /*0058*/ 	.word	0x000042e0


	//   ....[6]....
        /*005c*/ 	.word	0x00004c00


	//   ....[7]....
        /*0060*/ 	.word	0x00004c60


	//   ....[8]....
        /*0064*/ 	.word	0x00004d40


	//   ....[9]....
        /*0068*/ 	.word	0x00004db0


	//   ....[10]....
        /*006c*/ 	.word	0x00004ec0


	//   ....[11]....
        /*0070*/ 	.word	0x00004f50


	//   ....[12]....
        /*0074*/ 	.word	0x00005120


	//   ....[13]....
        /*0078*/ 	.word	0x00005280


	//   ....[14]....
        /*007c*/ 	.word	0x00006180


	//----- nvinfo : EIATTR_COOP_GROUP_MASK_REGIDS
	.align		4
.L_41:
        /*0080*/ 	.byte	0x04, 0x29
        /*0082*/ 	.short	(.L_43 - .L_42)


	//   ....[0]....
.L_42:
        /*0084*/ 	.word	0xffffffff


	//   ....[1]....
        /*0088*/ 	.word	0xffffffff


	//   ....[2]....
        /*008c*/ 	.word	0xffffffff


	//   ....[3]....
        /*0090*/ 	.word	0xffffffff


	//   ....[4]....
        /*0094*/ 	.word	0xffffffff


	//   ....[5]....
        /*0098*/ 	.word	0xffffffff


	//   ....[6]....
        /*009c*/ 	.word	0xffffffff


	//   ....[7]....
        /*00a0*/ 	.word	0xffffffff


	//   ....[8]....
        /*00a4*/ 	.word	0xffffffff


	//   ....[9]....
        /*00a8*/ 	.word	0xffffffff


	//   ....[10]....
        /*00ac*/ 	.word	0xffffffff


	//   ....[11]....
        /*00b0*/ 	.word	0xffffffff


	//   ....[12]....
        /*00b4*/ 	.word	0xffffffff


	//   ....[13]....
        /*00b8*/ 	.word	0xffffffff


	//----- nvinfo : EIATTR_COOP_GROUP_INSTR_OFFSETS
	.align		4
.L_43:
        /*00bc*/ 	.byte	0x04, 0x28
        /*00be*/ 	.short	(.L_45 - .L_44)


	//   ....[0]....
.L_44:
        /*00c0*/ 	.word	0x000000c0


	//   ....[1]....
        /*00c4*/ 	.word	0x000004d0


	//   ....[2]....
        /*00c8*/ 	.word	0x000006d0


	//   ....[3]....
        /*00cc*/ 	.word	0x00000860


	//   ....[4]....
        /*00d0*/ 	.word	0x00000950


	//   ....[5]....
        /*00d4*/ 	.word	0x00000ab0


	//   ....[6]....
        /*00d8*/ 	.word	0x00000c40


	//   ....[7]....
        /*00dc*/ 	.word	0x00000e80


	//   ....[8]....
        /*00e0*/ 	.word	0x00002030


	//   ....[9]....
        /*00e4*/ 	.word	0x00003050


	//   ....[10]....
        /*00e8*/ 	.word	0x00003520


	//   ....[11]....
        /*00ec*/ 	.word	0x00003550


	//   ....[12]....
        /*00f0*/ 	.word	0x00004170


	//   ....[13]....
        /*00f4*/ 	.word	0x00004380


	//----- nvinfo : EIATTR_VRC_CTA_INIT_COUNT
	.align		4
.L_45:
        /*00f8*/ 	.byte	0x02, 0x4a
        /*00fa*/ 	.byte	0x80
	.zero		1


	//----- nvinfo : EIATTR_SYSCALL_OFFSETS
	.align		4
        /*00fc*/ 	.byte	0x04, 0x46
        /*00fe*/ 	.short	(.L_47 - .L_46)


	//   ....[0]....
.L_46:
        /*0100*/ 	.word	0x00005c60


	//   ....[1]....
        /*0104*/ 	.word	0x00005d50


	//   ....[2]....
        /*0108*/ 	.word	0x00006690


	//----- nvinfo : EIATTR_MBARRIER_INSTR_OFFSETS
	.align		4
.L_47:
        /*010c*/ 	.byte	0x04, 0x39
        /*010e*/ 	.short	(.L_49 - .L_48)


	//   ....[0]....
.L_48:
        /*0110*/ 	.word	0x000005c0
        /*0114*/ 	.word	0x000000ff
        /*0118*/ 	.word	0x00000000
        /*011c*/ 	.short	0x0100
        /*011e*/ 	.byte	0x08
	.zero		1


	//   ....[1]....
        /*0120*/ 	.word	0x000005d0
        /*0124*/ 	.word	0x000000ff
        /*0128*/ 	.word	0x00000040
        /*012c*/ 	.short	0x0100
        /*012e*/ 	.byte	0x08
	.zero		1


	//   ....[2]....
        /*0130*/ 	.word	0x000005e0
        /*0134*/ 	.word	0x000000ff
        /*0138*/ 	.word	0x00000008
        /*013c*/ 	.short	0x0100
        /*013e*/ 	.byte	0x08
	.zero		1


	//   ....[3]....
        /*0140*/ 	.word	0x000005f0
        /*0144*/ 	.word	0x000000ff
        /*0148*/ 	.word	0x00000048
        /*014c*/ 	.short	0x0100
        /*014e*/ 	.byte	0x08
	.zero		1


	//   ....[4]....
        /*0150*/ 	.word	0x00000600
        /*0154*/ 	.word	0x000000ff
        /*0158*/ 	.word	0x00000010
        /*015c*/ 	.short	0x0100
        /*015e*/ 	.byte	0x08
	.zero		1


	//   ....[5]....
        /*0160*/ 	.word	0x00000610
        /*0164*/ 	.word	0x000000ff
        /*0168*/ 	.word	0x00000050
        /*016c*/ 	.short	0x0100
        /*016e*/ 	.byte	0x08
	.zero		1


	//   ....[6]....
        /*0170*/ 	.word	0x00000620
        /*0174*/ 	.word	0x000000ff
        /*0178*/ 	.word	0x00000018
        /*017c*/ 	.short	0x0100
        /*017e*/ 	.byte	0x08
	.zero		1


	//   ....[7]....
        /*0180*/ 	.word	0x00000630
        /*0184*/ 	.word	0x000000ff
        /*0188*/ 	.word	0x00000058
        /*018c*/ 	.short	0x0100
        /*018e*/ 	.byte	0x08
	.zero		1


	//   ....[8]....
        /*0190*/ 	.word	0x00000640
        /*0194*/ 	.word	0x000000ff
        /*0198*/ 	.word	0x00000020
        /*019c*/ 	.short	0x0100
        /*019e*/ 	.byte	0x08
	.zero		1


	//   ....[9]....
        /*01a0*/ 	.word	0x00000650
        /*01a4*/ 	.word	0x000000ff
        /*01a8*/ 	.word	0x00000060
        /*01ac*/ 	.short	0x0100
        /*01ae*/ 	.byte	0x08
	.zero		1


	//   ....[10]....
        /*01b0*/ 	.word	0x00000660
        /*01b4*/ 	.word	0x000000ff
        /*01b8*/ 	.word	0x00000028
        /*01bc*/ 	.short	0x0100
        /*01be*/ 	.byte	0x08
	.zero		1


	//   ....[11]....
        /*01c0*/ 	.word	0x00000670
        /*01c4*/ 	.word	0x000000ff
        /*01c8*/ 	.word	0x00000068
        /*01cc*/ 	.short	0x0100
        /*01ce*/ 	.byte	0x08
	.zero		1


	//   ....[12]....
        /*01d0*/ 	.word	0x00000680
        /*01d4*/ 	.word	0x000000ff
        /*01d8*/ 	.word	0x00000030
        /*01dc*/ 	.short	0x0100
        /*01de*/ 	.byte	0x08
	.zero		1


	//   ....[13]....
        /*01e0*/ 	.word	0x00000690
        /*01e4*/ 	.word	0x000000ff
        /*01e8*/ 	.word	0x00000070
        /*01ec*/ 	.short	0x0100
        /*01ee*/ 	.byte	0x08
	.zero		1


	//   ....[14]....
        /*01f0*/ 	.word	0x000006a0
        /*01f4*/ 	.word	0x000000ff
        /*01f8*/ 	.word	0x00000038
        /*01fc*/ 	.short	0x0100
        /*01fe*/ 	.byte	0x08
	.zero		1


	//   ....[15]....
        /*0200*/ 	.word	0x000006b0
        /*0204*/ 	.word	0x000000ff
        /*0208*/ 	.word	0x00000078
        /*020c*/ 	.short	0x0100
        /*020e*/ 	.byte	0x08
	.zero		1


	//   ....[16]....
        /*0210*/ 	.word	0x000007d0
        /*0214*/ 	.word	0x000000ff
        /*0218*/ 	.word	0x00000080
        /*021c*/ 	.short	0x0100
        /*021e*/ 	.byte	0x09
	.zero		1


	//   ....[17]....
        /*0220*/ 	.word	0x000007e0
        /*0224*/ 	.word	0x000000ff
        /*0228*/ 	.word	0x000000a0
        /*022c*/ 	.short	0x0100
        /*022e*/ 	.byte	0x09
	.zero		1


	//   ....[18]....
        /*0230*/ 	.word	0x000007f0
        /*0234*/ 	.word	0x000000ff
        /*0238*/ 	.word	0x00000088
        /*023c*/ 	.short	0x0100
        /*023e*/ 	.byte	0x09
	.zero		1


	//   ....[19]....
        /*0240*/ 	.word	0x00000800
        /*0244*/ 	.word	0x000000ff
        /*0248*/ 	.word	0x000000a8
        /*024c*/ 	.short	0x0100
        /*024e*/ 	.byte	0x09
	.zero		1


	//   ....[20]....
        /*0250*/ 	.word	0x00000810
        /*0254*/ 	.word	0x000000ff
        /*0258*/ 	.word	0x00000090
        /*025c*/ 	.short	0x0100
        /*025e*/ 	.byte	0x09
	.zero		1


	//   ....[21]....
        /*0260*/ 	.word	0x00000820
        /*0264*/ 	.word	0x000000ff
        /*0268*/ 	.word	0x000000b0
        /*026c*/ 	.short	0x0100
        /*026e*/ 	.byte	0x09
	.zero		1


	//   ....[22]....
        /*0270*/ 	.word	0x00000830
        /*0274*/ 	.word	0x000000ff
        /*0278*/ 	.word	0x00000098
        /*027c*/ 	.short	0x0100
        /*027e*/ 	.byte	0x09
	.zero		1


	//   ....[23]....
        /*0280*/ 	.word	0x00000840
        /*0284*/ 	.word	0x000000ff
        /*0288*/ 	.word	0x000000b8
        /*028c*/ 	.short	0x0100
        /*028e*/ 	.byte	0x09
	.zero		1


	//   ....[24]....
        /*0290*/ 	.word	0x00000920
        /*0294*/ 	.word	0x000000ff
        /*0298*/ 	.word	0x000000c0
        /*029c*/ 	.short	0x0100
        /*029e*/ 	.byte	0x08
	.zero		1


	//   ....[25]....
        /*02a0*/ 	.word	0x00000930
        /*02a4*/ 	.word	0x000000ff
        /*02a8*/ 	.word	0x000000c8
        /*02ac*/ 	.short	0x0100
        /*02ae*/ 	.byte	0x08
	.zero		1


	//   ....[26]....
        /*02b0*/ 	.word	0x00000a60
        /*02b4*/ 	.word	0x000000ff
        /*02b8*/ 	.word	0x000000d0
        /*02bc*/ 	.short	0x0100
        /*02be*/ 	.byte	0x08
	.zero		1


	//   ....[27]....
        /*02c0*/ 	.word	0x00000a70
        /*02c4*/ 	.word	0x000000ff
        /*02c8*/ 	.word	0x000000e0
        /*02cc*/ 	.short	0x0100
        /*02ce*/ 	.byte	0x08
	.zero		1


	//   ....[28]....
        /*02d0*/ 	.word	0x00000a80
        /*02d4*/ 	.word	0x000000ff
        /*02d8*/ 	.word	0x000000d8
        /*02dc*/ 	.short	0x0100
        /*02de*/ 	.byte	0x08
	.zero		1


	//   ....[29]....
        /*02e0*/ 	.word	0x00000a90
        /*02e4*/ 	.word	0x000000ff
        /*02e8*/ 	.word	0x000000e8
        /*02ec*/ 	.short	0x0100
        /*02ee*/ 	.byte	0x08
	.zero		1


	//   ....[30]....
        /*02f0*/ 	.word	0x00000bb0
        /*02f4*/ 	.word	0x000000ff
        /*02f8*/ 	.word	0x000000f0
        /*02fc*/ 	.short	0x0100
        /*02fe*/ 	.byte	0x09
	.zero		1


	//   ....[31]....
        /*0300*/ 	.word	0x00000bc0
        /*0304*/ 	.word	0x000000ff
        /*0308*/ 	.word	0x00000110
        /*030c*/ 	.short	0x0100
        /*030e*/ 	.byte	0x09
	.zero		1


	//   ....[32]....
        /*0310*/ 	.word	0x00000bd0
        /*0314*/ 	.word	0x000000ff
        /*0318*/ 	.word	0x000000f8
        /*031c*/ 	.short	0x0100
        /*031e*/ 	.byte	0x09
	.zero		1


	//   ....[33]....
        /*0320*/ 	.word	0x00000be0
        /*0324*/ 	.word	0x000000ff
        /*0328*/ 	.word	0x00000118
        /*032c*/ 	.short	0x0100
        /*032e*/ 	.byte	0x09
	.zero		1


	//   ....[34]....
        /*0330*/ 	.word	0x00000bf0
        /*0334*/ 	.word	0x000000ff
        /*0338*/ 	.word	0x00000100
        /*033c*/ 	.short	0x0100
        /*033e*/ 	.byte	0x09
	.zero		1


	//   ....[35]....
        /*0340*/ 	.word	0x00000c00
        /*0344*/ 	.word	0x000000ff
        /*0348*/ 	.word	0x00000120
        /*034c*/ 	.short	0x0100
        /*034e*/ 	.byte	0x09
	.zero		1


	//   ....[36]....
        /*0350*/ 	.word	0x00000c10
        /*0354*/ 	.word	0x000000ff
        /*0358*/ 	.word	0x00000108
        /*035c*/ 	.short	0x0100
        /*035e*/ 	.byte	0x09
	.zero		1


	//   ....[37]....
        /*0360*/ 	.word	0x00000c20
        /*0364*/ 	.word	0x000000ff
        /*0368*/ 	.word	0x00000128
        /*036c*/ 	.short	0x0100
        /*036e*/ 	.byte	0x09
	.zero		1


	//   ....[38]....
        /*0370*/ 	.word	0x00000d10
        /*0374*/ 	.word	0x000000ff
        /*0378*/ 	.word	0x00000130
        /*037c*/ 	.short	0x0100
        /*037e*/ 	.byte	0x08
	.zero		1


	//   ....[39]....
        /*0380*/ 	.word	0x00000d20
        /*0384*/ 	.word	0x000000ff
        /*0388*/ 	.word	0x00000140
        /*038c*/ 	.short	0x0100
        /*038e*/ 	.byte	0x08
	.zero		1


	//   ....[40]....
        /*0390*/ 	.word	0x00000d30
        /*0394*/ 	.word	0x000000ff
        /*0398*/ 	.word	0x00000138
        /*039c*/ 	.short	0x0100
        /*039e*/ 	.byte	0x08
	.zero		1


	//   ....[41]....
        /*03a0*/ 	.word	0x00000d40
        /*03a4*/ 	.word	0x000000ff
        /*03a8*/ 	.word	0x00000148
        /*03ac*/ 	.short	0x0100
        /*03ae*/ 	.byte	0x08
	.zero		1


	//   ....[42]....
        /*03b0*/ 	.word	0x00000e30
        /*03b4*/ 	.word	0x000000ff
        /*03b8*/ 	.word	0x00000150
        /*03bc*/ 	.short	0x0100
        /*03be*/ 	.byte	0x07
	.zero		1


	//   ....[43]....
        /*03c0*/ 	.word	0x00001820
        /*03c4*/ 	.word	0x00000002
        /*03c8*/ 	.word	0x00000140
        /*03cc*/ 	.short	0x010a
        /*03ce*/ 	.byte	0xff
	.zero		1


	//   ....[44]....
        /*03d0*/ 	.word	0x00001850
        /*03d4*/ 	.word	0x00000002
        /*03d8*/ 	.word	0x00000130
        /*03dc*/ 	.short	0x0101
        /*03de*/ 	.byte	0xff
	.zero		1


	//   ....[45]....
        /*03e0*/ 	.word	0x00001920
        /*03e4*/ 	.word	0x000000ff
        /*03e8*/ 	.word	0x00000040
        /*03ec*/ 	.short	0x010a
        /*03ee*/ 	.byte	0x08
	.zero		1


	//   ....[46]....
        /*03f0*/ 	.word	0x00001a20
        /*03f4*/ 	.word	0x000000ff
        /*03f8*/ 	.word	0x00000040
        /*03fc*/ 	.short	0x010a
        /*03fe*/ 	.byte	0x21
	.zero		1


	//   ....[47]....
        /*0400*/ 	.word	0x00001bd0
        /*0404*/ 	.word	0x000000ff
        /*0408*/ 	.word	0x00000040
        /*040c*/ 	.short	0x010a
        /*040e*/ 	.byte	0x08
	.zero		1


	//   ....[48]....
        /*0410*/ 	.word	0x00001cf0
        /*0414*/ 	.word	0x000000ff
        /*0418*/ 	.word	0x000000c8
        /*041c*/ 	.short	0x0101
        /*041e*/ 	.byte	0x06
	.zero		1


	//   ....[49]....
        /*0420*/ 	.word	0x00001d00
        /*0424*/ 	.word	0x000000ff
        /*0428*/ 	.word	0x00000040
        /*042c*/ 	.short	0x010a
        /*042e*/ 	.byte	0x08
	.zero		1


	//   ....[50]....
        /*0430*/ 	.word	0x00001d80
        /*0434*/ 	.word	0x000000ff
        /*0438*/ 	.word	0x00000040
        /*043c*/ 	.short	0x010a
        /*043e*/ 	.byte	0x11
	.zero		1


	//   ....[51]....
        /*0440*/ 	.word	0x00001f10
        /*0444*/ 	.word	0x000000ff
        /*0448*/ 	.word	0x00000040
        /*044c*/ 	.short	0x010a
        /*044e*/ 	.byte	0x08
	.zero		1


	//   ....[52]....
        /*0450*/ 	.word	0x00002060
        /*0454*/ 	.word	0x00000002
        /*0458*/ 	.word	0x000000d0
        /*045c*/ 	.short	0x010a
        /*045e*/ 	.byte	0xff
	.zero		1


	//   ....[53]....
        /*0460*/ 	.word	0x00002120
        /*0464*/ 	.word	0x00000002
        /*0468*/ 	.word	0x00000000
        /*046c*/ 	.short	0x0101
        /*046e*/ 	.byte	0xff
	.zero		1


	//   ....[54]....
        /*0470*/ 	.word	0x00002680
        /*0474*/ 	.word	0x000000ff
        /*0478*/ 	.word	0x00000000
        /*047c*/ 	.short	0x010a
        /*047e*/ 	.byte	0x04
	.zero		1


	//   ....[55]....
        /*0480*/ 	.word	0x00002710
        /*0484*/ 	.word	0x000000ff
        /*0488*/ 	.word	0x00000000
        /*048c*/ 	.short	0x010a
        /*048e*/ 	.byte	0x04
	.zero		1


	//   ....[56]....
        /*0490*/ 	.word	0x000027a0
        /*0494*/ 	.word	0x000000ff
        /*0498*/ 	.word	0x00000000
        /*049c*/ 	.short	0x010a
        /*049e*/ 	.byte	0x04
	.zero		1


	//   ....[57]....
        /*04a0*/ 	.word	0x00002830
        /*04a4*/ 	.word	0x000000ff
        /*04a8*/ 	.word	0x00000000
        /*04ac*/ 	.short	0x010a
        /*04ae*/ 	.byte	0x04
	.zero		1


	//   ....[58]....
        /*04b0*/ 	.word	0x000028c0
        /*04b4*/ 	.word	0x000000ff
        /*04b8*/ 	.word	0x00000000
        /*04bc*/ 	.short	0x010a
        /*04be*/ 	.byte	0x04
	.zero		1


	//   ....[59]....
        /*04c0*/ 	.word	0x00002950
        /*04c4*/ 	.word	0x000000ff
        /*04c8*/ 	.word	0x00000000
        /*04cc*/ 	.short	0x010a
        /*04ce*/ 	.byte	0x04
	.zero		1


	//   ....[60]....
        /*04d0*/ 	.word	0x000029e0
        /*04d4*/ 	.word	0x000000ff
        /*04d8*/ 	.word	0x00000000
        /*04dc*/ 	.short	0x010a
        /*04de*/ 	.byte	0x04
	.zero		1


	//   ....[61]....
        /*04e0*/ 	.word	0x00002a80
        /*04e4*/ 	.word	0x00000000
        /*04e8*/ 	.word	0x00000000
        /*04ec*/ 	.short	0x010a
        /*04ee*/ 	.byte	0xff
	.zero		1


	//   ....[62]....
        /*04f0*/ 	.word	0x00002bb0
        /*04f4*/ 	.word	0x00000000
        /*04f8*/ 	.word	0x00000130
        /*04fc*/ 	.short	0x010a
        /*04fe*/ 	.byte	0xff
	.zero		1


	//   ....[63]....
        /*0500*/ 	.word	0x00002c20
        /*0504*/ 	.word	0x00000000
        /*0508*/ 	.word	0x00000000
        /*050c*/ 	.short	0x0101
        /*050e*/ 	.byte	0xff
	.zero		1


	//   ....[64]....
        /*0510*/ 	.word	0x00002c40
        /*0514*/ 	.word	0x000000ff
        /*0518*/ 	.word	0x000000e0
        /*051c*/ 	.short	0x010a
        /*051e*/ 	.byte	0x05
	.zero		1


	//   ....[65]....
        /*0520*/ 	.word	0x00002d60
        /*0524*/ 	.word	0x00000000
        /*0528*/ 	.word	0x000000d0
        /*052c*/ 	.short	0x010a
        /*052e*/ 	.byte	0xff
	.zero		1


	//   ....[66]....
        /*0530*/ 	.word	0x00002e60
        /*0534*/ 	.word	0x00000000
        /*0538*/ 	.word	0x00000000
        /*053c*/ 	.short	0x0101
        /*053e*/ 	.byte	0xff
	.zero		1


	//   ....[67]....
        /*0540*/ 	.word	0x00002ef0
        /*0544*/ 	.word	0x000000ff
        /*0548*/ 	.word	0x000000e0
        /*054c*/ 	.short	0x0106
        /*054e*/ 	.byte	0x05
	.zero		1


	//   ....[68]....
        /*0550*/ 	.word	0x00002f10
        /*0554*/ 	.word	0x000000ff
        /*0558*/ 	.word	0x000000e0
        /*055c*/ 	.short	0x010a
        /*055e*/ 	.byte	0x05
	.zero		1


	//   ....[69]....
        /*0560*/ 	.word	0x00002fa0
        /*0564*/ 	.word	0x000000ff
        /*0568*/ 	.word	0x000000e0
        /*056c*/ 	.short	0x0106
        /*056e*/ 	.byte	0x04
	.zero		1


	//   ....[70]....
        /*0570*/ 	.word	0x00002fe0
        /*0574*/ 	.word	0x00000000
        /*0578*/ 	.word	0x000000e0
        /*057c*/ 	.short	0x010a
        /*057e*/ 	.byte	0xff
	.zero		1


	//   ....[71]....
        /*0580*/ 	.word	0x00003220
        /*0584*/ 	.word	0x000000ff
        /*0588*/ 	.word	0x00000008
        /*058c*/ 	.short	0x010a
        /*058e*/ 	.byte	0x06
	.zero		1


	//   ....[72]....
        /*0590*/ 	.word	0x00003240
        /*0594*/ 	.word	0x000000ff
        /*0598*/ 	.word	0x00000008
        /*059c*/ 	.short	0x010a
        /*059e*/ 	.byte	0x06
	.zero		1


	//   ....[73]....
        /*05a0*/ 	.word	0x000033d0
        /*05a4*/ 	.word	0x000000ff
        /*05a8*/ 	.word	0x00000008
        /*05ac*/ 	.short	0x010a
        /*05ae*/ 	.byte	0x06
	.zero		1


	//   ....[74]....
        /*05b0*/ 	.word	0x000033f0
        /*05b4*/ 	.word	0x000000ff
        /*05b8*/ 	.word	0x00000008
        /*05bc*/ 	.short	0x010a
        /*05be*/ 	.byte	0x06
	.zero		1


	//   ....[75]....
        /*05c0*/ 	.word	0x000034b0
        /*05c4*/ 	.word	0x000000ff
        /*05c8*/ 	.word	0x00000000
        /*05cc*/ 	.short	0x0101
        /*05ce*/ 	.byte	0x07
	.zero		1


	//   ....[76]....
        /*05d0*/ 	.word	0x000037f0
        /*05d4*/ 	.word	0x00000000
        /*05d8*/ 	.word	0x000000d0
        /*05dc*/ 	.short	0x010a
        /*05de*/ 	.byte	0xff
	.zero		1


	//   ....[77]....
        /*05e0*/ 	.word	0x000038b0
        /*05e4*/ 	.word	0x00000000
        /*05e8*/ 	.word	0x00000000
        /*05ec*/ 	.short	0x0101
        /*05ee*/ 	.byte	0xff
	.zero		1


	//   ....[78]....
        /*05f0*/ 	.word	0x00003970
        /*05f4*/ 	.word	0x000000ff
        /*05f8*/ 	.word	0x00000000
        /*05fc*/ 	.short	0x010a
        /*05fe*/ 	.byte	0x08
	.zero		1


	//   ....[79]....
        /*0600*/ 	.word	0x00003980
        /*0604*/ 	.word	0x000000ff
        /*0608*/ 	.word	0x00000110
        /*060c*/ 	.short	0x010a
        /*060e*/ 	.byte	0x09
	.zero		1


	//   ....[80]....
        /*0610*/ 	.word	0x00003a30
        /*0614*/ 	.word	0x000000ff
        /*0618*/ 	.word	0x00000000
        /*061c*/ 	.short	0x010a
        /*061e*/ 	.byte	0x08
	.zero		1


	//   ....[81]....
        /*0620*/ 	.word	0x00003b60
        /*0624*/ 	.word	0x000000ff
        /*0628*/ 	.word	0x00000000
        /*062c*/ 	.short	0x010a
        /*062e*/ 	.byte	0x1e
	.zero		1


	//   ....[82]....
        /*0630*/ 	.word	0x00003e60
        /*0634*/ 	.word	0x000000ff
        /*0638*/ 	.word	0x00000000
        /*063c*/ 	.short	0x010a
        /*063e*/ 	.byte	0x08
	.zero		1


	//   ....[83]....
        /*0640*/ 	.word	0x00003ef0
        /*0644*/ 	.word	0x000000ff
        /*0648*/ 	.word	0x00000000
        /*064c*/ 	.short	0x010a
        /*064e*/ 	.byte	0x08
	.zero		1


	//   ....[84]....
        /*0650*/ 	.word	0x00003f80
        /*0654*/ 	.word	0x000000ff
        /*0658*/ 	.word	0x00000000
        /*065c*/ 	.short	0x010a
        /*065e*/ 	.byte	0x08
	.zero		1


	//   ....[85]....
        /*0660*/ 	.word	0x00004020
        /*0664*/ 	.word	0x00000000
        /*0668*/ 	.word	0x00000000
        /*066c*/ 	.short	0x010a
        /*066e*/ 	.byte	0xff
	.zero		1


	//   ....[86]....
        /*0670*/ 	.word	0x00004060
        /*0674*/ 	.word	0x00000000
        /*0678*/ 	.word	0x00000000
        /*067c*/ 	.short	0x010a
        /*067e*/ 	.byte	0xff
	.zero		1


	//   ....[87]....
        /*0680*/ 	.word	0x000040d0
        /*0684*/ 	.word	0x000000ff
        /*0688*/ 	.word	0x00000000
        /*068c*/ 	.short	0x0101
        /*068e*/ 	.byte	0x05
	.zero		1


	//   ....[88]....
        /*0690*/ 	.word	0x00004110
        /*0694*/ 	.word	0x000000ff
        /*0698*/ 	.word	0x00000150
        /*069c*/ 	.short	0x010a
        /*069e*/ 	.byte	0x07
	.zero		1


	//   ....[89]....
        /*06a0*/ 	.word	0x00004160
        /*06a4*/ 	.word	0x000000ff
        /*06a8*/ 	.word	0x00000000
        /*06ac*/ 	.short	0x0101
        /*06ae*/ 	.byte	0x05
	.zero		1


	//   ....[90]....
        /*06b0*/ 	.word	0x000045b0
        /*06b4*/ 	.word	0x00000000
        /*06b8*/ 	.word	0x000000d0
        /*06bc*/ 	.short	0x010a
        /*06be*/ 	.byte	0xff
	.zero		1


	//   ....[91]....
        /*06c0*/ 	.word	0x00004670
        /*06c4*/ 	.word	0x00000000
        /*06c8*/ 	.word	0x00000000
        /*06cc*/ 	.short	0x0101
        /*06ce*/ 	.byte	0xff
	.zero		1


	//   ....[92]....
        /*06d0*/ 	.word	0x00004990
        /*06d4*/ 	.word	0x000000ff
        /*06d8*/ 	.word	0x000000c8
        /*06dc*/ 	.short	0x010a
        /*06de*/ 	.byte	0x07
	.zero		1


	//   ....[93]....
        /*06e0*/ 	.word	0x00004b80
        /*06e4*/ 	.word	0x000000ff
        /*06e8*/ 	.word	0x000000a0
        /*06ec*/ 	.short	0x010a
        /*06ee*/ 	.byte	0x07
	.zero		1


	//   ....[94]....
        /*06f0*/ 	.word	0x00004cf0
        /*06f4*/ 	.word	0x000000ff
        /*06f8*/ 	.word	0x00000080
        /*06fc*/ 	.short	0x010b
        /*06fe*/ 	.byte	0x07
	.zero		1


	//   ....[95]....
        /*0700*/ 	.word	0x00004d00
        /*0704*/ 	.word	0x000000ff
        /*0708*/ 	.word	0x00000000
        /*070c*/ 	.short	0x0101
        /*070e*/ 	.byte	0x08
	.zero		1


	//   ....[96]....
        /*0710*/ 	.word	0x00004d10
        /*0714*/ 	.word	0x000000ff
        /*0718*/ 	.word	0x000000a8
        /*071c*/ 	.short	0x010a
        /*071e*/ 	.byte	0x07
	.zero		1


	//   ....[97]....
        /*0720*/ 	.word	0x00004e60
        /*0724*/ 	.word	0x000000ff
        /*0728*/ 	.word	0x00000088
        /*072c*/ 	.short	0x010b
        /*072e*/ 	.byte	0x07
	.zero		1


	//   ....[98]....
        /*0730*/ 	.word	0x00004e70
        /*0734*/ 	.word	0x000000ff
        /*0738*/ 	.word	0x00000000
        /*073c*/ 	.short	0x0101
        /*073e*/ 	.byte	0x08
	.zero		1


	//   ....[99]....
        /*0740*/ 	.word	0x00004e80
        /*0744*/ 	.word	0x000000ff
        /*0748*/ 	.word	0x000000b0
        /*074c*/ 	.short	0x010a
        /*074e*/ 	.byte	0x07
	.zero		1


	//   ....[100]....
        /*0750*/ 	.word	0x00005000
        /*0754*/ 	.word	0x000000ff
        /*0758*/ 	.word	0x00000090
        /*075c*/ 	.short	0x010b
        /*075e*/ 	.byte	0x07
	.zero		1


	//   ....[101]....
        /*0760*/ 	.word	0x00005040
        /*0764*/ 	.word	0x000000ff
        /*0768*/ 	.word	0x00000000
        /*076c*/ 	.short	0x0101
        /*076e*/ 	.byte	0x08
	.zero		1


	//   ....[102]....
        /*0770*/ 	.word	0x00005080
        /*0774*/ 	.word	0x000000ff
        /*0778*/ 	.word	0x000000b8
        /*077c*/ 	.short	0x010a
        /*077e*/ 	.byte	0x07
	.zero		1


	//   ....[103]....
        /*0780*/ 	.word	0x000052c0
        /*0784*/ 	.word	0x000000ff
        /*0788*/ 	.word	0x00000098
        /*078c*/ 	.short	0x010b
        /*078e*/ 	.byte	0x07
	.zero		1


	//   ....[104]....
        /*0790*/ 	.word	0x000052e0
        /*0794*/ 	.word	0x000000ff
        /*0798*/ 	.word	0x00000000
        /*079c*/ 	.short	0x0101
        /*079e*/ 	.byte	0x0d
	.zero		1


	//   ....[105]....
        /*07a0*/ 	.word	0x00005310
        /*07a4*/ 	.word	0x000000ff
        /*07a8*/ 	.word	0x000000a0
        /*07ac*/ 	.short	0x010a
        /*07ae*/ 	.byte	0x07
	.zero		1


	//   ....[106]....
        /*07b0*/ 	.word	0x00005330
        /*07b4*/ 	.word	0x000000ff
        /*07b8*/ 	.word	0x000000a8
        /*07bc*/ 	.short	0x010a
        /*07be*/ 	.byte	0x07
	.zero		1


	//   ....[107]....
        /*07c0*/ 	.word	0x00005350
        /*07c4*/ 	.word	0x000000ff
        /*07c8*/ 	.word	0x000000b0
        /*07cc*/ 	.short	0x010a
        /*07ce*/ 	.byte	0x07
	.zero		1


	//   ....[108]....
        /*07d0*/ 	.word	0x00005390
        /*07d4*/ 	.word	0x00000000
        /*07d8*/ 	.word	0x000000b8
        /*07dc*/ 	.short	0x010a
        /*07de*/ 	.byte	0xff
	.zero		1


	//   ....[109]....
        /*07e0*/ 	.word	0x00005600
        /*07e4*/ 	.word	0x00000000
        /*07e8*/ 	.word	0x000000d0
        /*07ec*/ 	.short	0x010a
        /*07ee*/ 	.byte	0xff
	.zero		1


	//   ....[110]....
        /*07f0*/ 	.word	0x000056c0
        /*07f4*/ 	.word	0x00000000
        /*07f8*/ 	.word	0x00000000
        /*07fc*/ 	.short	0x0101
        /*07fe*/ 	.byte	0xff
	.zero		1


	//   ....[111]....
        /*0800*/ 	.word	0x00006210
        /*0804*/ 	.word	0x000000ff
        /*0808*/ 	.word	0x00000080
        /*080c*/ 	.short	0x010a
        /*080e*/ 	.byte	0x04
	.zero		1


	//   ....[112]....
        /*0810*/ 	.word	0x00006230
        /*0814*/ 	.word	0x00000003
        /*0818*/ 	.word	0x000000f0
        /*081c*/ 	.short	0x010a
        /*081e*/ 	.byte	0xff
	.zero		1


	//   ....[113]....
        /*0820*/ 	.word	0x000063d0
        /*0824*/ 	.word	0x00000002
        /*0828*/ 	.word	0x00000080
        /*082c*/ 	.short	0x010a
        /*082e*/ 	.byte	0xff
	.zero		1


	//   ....[114]....
        /*0830*/ 	.word	0x00006560
        /*0834*/ 	.word	0x00000070
        /*0838*/ 	.word	0x000000f0
        /*083c*/ 	.short	0x010a
        /*083e*/ 	.byte	0xff
	.zero		1


	//   ....[115]....
        /*0840*/ 	.word	0x00007500
        /*0844*/ 	.word	0x00000032
        /*0848*/ 	.word	0x00000000
        /*084c*/ 	.short	0x0101
        /*084e*/ 	.byte	0xff
	.zero		1


	//   ....[116]....
        /*0850*/ 	.word	0x0000a400
        /*0854*/ 	.word	0x00000000
        /*0858*/ 	.word	0x00000000
        /*085c*/ 	.short	0x0101
        /*085e*/ 	.byte	0xff
	.zero		1


	//   ....[117]....
        /*0860*/ 	.word	0x0000a480
        /*0864*/ 	.word	0x00000002
        /*0868*/ 	.word	0x00000080
        /*086c*/ 	.short	0x010a
        /*086e*/ 	.byte	0xff
	.zero		1


	//   ....[118]....
        /*0870*/ 	.word	0x0000a6e0
        /*0874*/ 	.word	0x00000000
        /*0878*/ 	.word	0x00000000
        /*087c*/ 	.short	0x0101
        /*087e*/ 	.byte	0xff
	.zero		1


	//   ....[119]....
        /*0880*/ 	.word	0x0000a700
        /*0884*/ 	.word	0x00000002
        /*0888*/ 	.word	0x00000140
        /*088c*/ 	.short	0x010a
        /*088e*/ 	.byte	0xff
	.zero		1


	//   ....[120]....
        /*0890*/ 	.word	0x0000a760
        /*0894*/ 	.word	0x00000002
        /*0898*/ 	.word	0x00000040
        /*089c*/ 	.short	0x010a
        /*089e*/ 	.byte	0xff
	.zero		1


	//   ....[121]....
        /*08a0*/ 	.word	0x0000a7c0
        /*08a4*/ 	.word	0x00000002
        /*08a8*/ 	.word	0x00000040
        /*08ac*/ 	.short	0x010a
        /*08ae*/ 	.byte	0xff
	.zero		1


	//   ....[122]....
        /*08b0*/ 	.word	0x0000a810
        /*08b4*/ 	.word	0x00000002
        /*08b8*/ 	.word	0x000000d0
        /*08bc*/ 	.short	0x010a
        /*08be*/ 	.byte	0xff
	.zero		1


	//   ....[123]....
        /*08c0*/ 	.word	0x0000a870
        /*08c4*/ 	.word	0x00000000
        /*08c8*/ 	.word	0x00000000
        /*08cc*/ 	.short	0x010a
        /*08ce*/ 	.byte	0xff
	.zero		1


	//   ....[124]....
        /*08d0*/ 	.word	0x0000a8d0
        /*08d4*/ 	.word	0x00000000
        /*08d8*/ 	.word	0x00000000
        /*08dc*/ 	.short	0x010a
        /*08de*/ 	.byte	0xff
	.zero		1


	//   ....[125]....
        /*08e0*/ 	.word	0x0000a930
        /*08e4*/ 	.word	0x00000000
        /*08e8*/ 	.word	0x00000000
        /*08ec*/ 	.short	0x010a
        /*08ee*/ 	.byte	0xff
	.zero		1


	//   ....[126]....
        /*08f0*/ 	.word	0x0000a990
        /*08f4*/ 	.word	0x00000000
        /*08f8*/ 	.word	0x00000000
        /*08fc*/ 	.short	0x010a
        /*08fe*/ 	.byte	0xff
	.zero		1


	//   ....[127]....
        /*0900*/ 	.word	0x0000a9f0
        /*0904*/ 	.word	0x00000000
        /*0908*/ 	.word	0x00000000
        /*090c*/ 	.short	0x010a
        /*090e*/ 	.byte	0xff
	.zero		1


	//   ....[128]....
        /*0910*/ 	.word	0x0000aa50
        /*0914*/ 	.word	0x00000000
        /*0918*/ 	.word	0x00000000
        /*091c*/ 	.short	0x010a
        /*091e*/ 	.byte	0xff
	.zero		1


	//   ....[129]....
        /*0920*/ 	.word	0x0000aab0
        /*0924*/ 	.word	0x00000000
        /*0928*/ 	.word	0x00000000
        /*092c*/ 	.short	0x010a
        /*092e*/ 	.byte	0xff
	.zero		1


	//   ....[130]....
        /*0930*/ 	.word	0x0000ab00
        /*0934*/ 	.word	0x00000000
        /*0938*/ 	.word	0x00000130
        /*093c*/ 	.short	0x010a
        /*093e*/ 	.byte	0xff
	.zero		1


	//   ....[131]....
        /*0940*/ 	.word	0x0000ab60
        /*0944*/ 	.word	0x00000000
        /*0948*/ 	.word	0x000000e0
        /*094c*/ 	.short	0x010a
        /*094e*/ 	.byte	0xff
	.zero		1


	//   ....[132]....
        /*0950*/ 	.word	0x0000abb0
        /*0954*/ 	.word	0x00000000
        /*0958*/ 	.word	0x000000d0
        /*095c*/ 	.short	0x010a
        /*095e*/ 	.byte	0xff
	.zero		1


	//   ....[133]....
        /*0960*/ 	.word	0x0000ac10
        /*0964*/ 	.word	0x00000000
        /*0968*/ 	.word	0x000000e0
        /*096c*/ 	.short	0x010a
        /*096e*/ 	.byte	0xff
	.zero		1


	//   ....[134]....
        /*0970*/ 	.word	0x0000ac70
        /*0974*/ 	.word	0x00000004
        /*0978*/ 	.word	0x00000008
        /*097c*/ 	.short	0x010a
        /*097e*/ 	.byte	0xff
	.zero		1


	//   ....[135]....
        /*0980*/ 	.word	0x0000ad50
        /*0984*/ 	.word	0x00000002
        /*0988*/ 	.word	0x00000008
        /*098c*/ 	.short	0x010a
        /*098e*/ 	.byte	0xff
	.zero		1


	//   ....[136]....
        /*0990*/ 	.word	0x0000ada0
        /*0994*/ 	.word	0x00000000
        /*0998*/ 	.word	0x000000d0
        /*099c*/ 	.short	0x010a
        /*099e*/ 	.byte	0xff
	.zero		1


	//   ....[137]....
        /*09a0*/ 	.word	0x0000ae00
        /*09a4*/ 	.word	0x00000000
        /*09a8*/ 	.word	0x00000110
        /*09ac*/ 	.short	0x010a
        /*09ae*/ 	.byte	0xff
	.zero		1


	//   ....[138]....
        /*09b0*/ 	.word	0x0000ae60
        /*09b4*/ 	.word	0x00000000
        /*09b8*/ 	.word	0x00000000
        /*09bc*/ 	.short	0x010a
        /*09be*/ 	.byte	0xff
	.zero		1


	//   ....[139]....
        /*09c0*/ 	.word	0x0000aec0
        /*09c4*/ 	.word	0x00000000
        /*09c8*/ 	.word	0x00000000
        /*09cc*/ 	.short	0x010a
        /*09ce*/ 	.byte	0xff
	.zero		1


	//   ....[140]....
        /*09d0*/ 	.word	0x0000af20
        /*09d4*/ 	.word	0x00000000
        /*09d8*/ 	.word	0x00000000
        /*09dc*/ 	.short	0x010a
        /*09de*/ 	.byte	0xff
	.zero		1


	//   ....[141]....
        /*09e0*/ 	.word	0x0000af80
        /*09e4*/ 	.word	0x00000000
        /*09e8*/ 	.word	0x00000000
        /*09ec*/ 	.short	0x010a
        /*09ee*/ 	.byte	0xff
	.zero		1


	//   ....[142]....
        /*09f0*/ 	.word	0x0000afe0
        /*09f4*/ 	.word	0x00000000
        /*09f8*/ 	.word	0x00000150
        /*09fc*/ 	.short	0x010a
        /*09fe*/ 	.byte	0xff
	.zero		1


	//   ....[143]....
        /*0a00*/ 	.word	0x0000b030
        /*0a04*/ 	.word	0x00000000
        /*0a08*/ 	.word	0x000000d0
        /*0a0c*/ 	.short	0x010a
        /*0a0e*/ 	.byte	0xff
	.zero		1


	//   ....[144]....
        /*0a10*/ 	.word	0x0000b090
        /*0a14*/ 	.word	0x00000000
        /*0a18*/ 	.word	0x000000c8
        /*0a1c*/ 	.short	0x010a
        /*0a1e*/ 	.byte	0xff
	.zero		1


	//   ....[145]....
        /*0a20*/ 	.word	0x0000b0f0
        /*0a24*/ 	.word	0x00000000
        /*0a28*/ 	.word	0x000000a0
        /*0a2c*/ 	.short	0x010a
        /*0a2e*/ 	.byte	0xff
	.zero		1


	//   ....[146]....
        /*0a30*/ 	.word	0x0000b150
        /*0a34*/ 	.word	0x00000000
        /*0a38*/ 	.word	0x000000a8
        /*0a3c*/ 	.short	0x010a
        /*0a3e*/ 	.byte	0xff
	.zero		1


	//   ....[147]....
        /*0a40*/ 	.word	0x0000b1b0
        /*0a44*/ 	.word	0x00000000
        /*0a48*/ 	.word	0x000000b0
        /*0a4c*/ 	.short	0x010a
        /*0a4e*/ 	.byte	0xff
	.zero		1


	//   ....[148]....
        /*0a50*/ 	.word	0x0000b210
        /*0a54*/ 	.word	0x00000000
        /*0a58*/ 	.word	0x000000b8
        /*0a5c*/ 	.short	0x010a
        /*0a5e*/ 	.byte	0xff
	.zero		1


	//   ....[149]....
        /*0a60*/ 	.word	0x0000b270
        /*0a64*/ 	.word	0x00000000
        /*0a68*/ 	.word	0x000000a0
        /*0a6c*/ 	.short	0x010a
        /*0a6e*/ 	.byte	0xff
	.zero		1


	//   ....[150]....
        /*0a70*/ 	.word	0x0000b2d0
        /*0a74*/ 	.word	0x00000000
        /*0a78*/ 	.word	0x000000a8
        /*0a7c*/ 	.short	0x010a
        /*0a7e*/ 	.byte	0xff
	.zero		1


	//   ....[151]....
        /*0a80*/ 	.word	0x0000b330
        /*0a84*/ 	.word	0x00000000
        /*0a88*/ 	.word	0x000000b0
        /*0a8c*/ 	.short	0x010a
        /*0a8e*/ 	.byte	0xff
	.zero		1


	//   ....[152]....
        /*0a90*/ 	.word	0x0000b380
        /*0a94*/ 	.word	0x00000000
        /*0a98*/ 	.word	0x000000d0
        /*0a9c*/ 	.short	0x010a
        /*0a9e*/ 	.byte	0xff
	.zero		1


	//   ....[153]....
        /*0aa0*/ 	.word	0x0000b3d0
        /*0aa4*/ 	.word	0x00000002
        /*0aa8*/ 	.word	0x00000080
        /*0aac*/ 	.short	0x010a
        /*0aae*/ 	.byte	0xff
	.zero		1


	//   ....[154]....
        /*0ab0*/ 	.word	0x0000b420
        /*0ab4*/ 	.word	0x00000070
        /*0ab8*/ 	.word	0x000000f0
        /*0abc*/ 	.short	0x010a
        /*0abe*/ 	.byte	0xff
	.zero		1


	//----- nvinfo : EIATTR_NUM_MBARRIERS
	.align		4
.L_49:
        /*0ac0*/ 	.byte	0x03, 0x38
        /*0ac2*/ 	.short	0x002b


	//----- nvinfo : EIATTR_EXIT_INSTR_OFFSETS
	.align		4
        /*0ac4*/ 	.byte	0x04, 0x1c
        /*0ac6*/ 	.short	(.L_51 - .L_50)


	//   ....[0]....
.L_50:
        /*0ac8*/ 	.word	0x00002ab0


	//   ....[1]....
        /*0acc*/ 	.word	0x00002fb0


	//   ....[2]....
        /*0ad0*/ 	.word	0x00003010


	//   ....[3]....
        /*0ad4*/ 	.word	0x00004390


	//   ....[4]....
        /*0ad8*/ 	.word	0x000053c0


	//   ....[5]....
        /*0adc*/ 	.word	0x00005400


	//   ....[6]....
        /*0ae0*/ 	.word	0x0000a5c0


	//   ....[7]....
        /*0ae4*/ 	.word	0x0000a640


	//   ....[8]....
        /*0ae8*/ 	.word	0x0000a670


	//   ....[9]....
        /*0aec*/ 	.word	0x0000a6f0


	//----- nvinfo : EIATTR_MAX_THREADS
	.align		4
.L_51:
        /*0af0*/ 	.byte	0x04, 0x05
        /*0af2*/ 	.short	(.L_53 - .L_52)
.L_52:
        /*0af4*/ 	.word	0x00000100
        /*0af8*/ 	.word	0x00000001
        /*0afc*/ 	.word	0x00000001


	//----- nvinfo : EIATTR_CRS_STACK_SIZE
	.align		4
.L_53:
        /*0b00*/ 	.byte	0x04, 0x1e
        /*0b02*/ 	.short	(.L_55 - .L_54)
.L_54:
        /*0b04*/ 	.word	0x00000000


	//----- nvinfo : EIATTR_CBANK_PARAM_SIZE
	.align		4
.L_55:
        /*0b08*/ 	.byte	0x03, 0x19
        /*0b0a*/ 	.short	0x0800


	//----- nvinfo : EIATTR_PARAM_CBANK
	.align		4
        /*0b0c*/ 	.byte	0x04, 0x0a
        /*0b0e*/ 	.short	(.L_57 - .L_56)
	.align		4
.L_56:
        /*0b10*/ 	.word	index@(.nv.constant0._ZN7cutlass13device_kernelINS_4gemm6kernel13GemmUniversalIN4cute5tupleIJiiiiEEENS1_10collective13CollectiveMmaINS1_35MainloopSm100TmaUmmaWarpSpecializedILi8ELi2ELi4ENS5_IJNS4_1CILi2EEENSA_ILi1EEESC_EEEEENS5_IJNSA_ILi256EEENSA_ILi128EEENSA_ILi64EEEEEENS_6half_tENS5_IJlSC_lEEESJ_SK_NS4_8TiledMMAINS4_8MMA_AtomIJNS4_26SM100_MMA_F16BF16_2x1SM_SSISJ_SJ_fLi256ELi128ELNS4_4UMMA5MajorE0ELSP_0ELNSO_7ScaleInE0ELSQ_0EEEEEENS4_6LayoutINS5_IJSC_SC_SC_EEENS5_IJNSA_ILi0EEESV_SV_EEEEENS5_IJNS4_10UnderscoreESY_SY_EEEEENS4_18SM100_TMA_2SM_LOADENS4_14ComposedLayoutINS4_7SwizzleILi3ELi4ELi3EEENS4_18smem_ptr_flag_bitsILi16EEENST_INS5_IJNSA_ILi8EEESH_EEENS5_IJSH_SC_EEEEEEEvNS4_8identityES11_S1B_vS1C_EENS_8epilogue10collective18CollectiveEpilogueINS1E_23Sm100TmaWarpSpecializedILi4ELi2ELi32ELb1ELb0EEEJNS5_IJSG_SG_SH_EEENS5_IJNST_ISG_SC_EENST_INSA_ILi32EEESC_EEEEESJ_SK_SJ_SK_NS1E_6fusion15FusionCallbacksIS1I_NS1O_13LinCombEltActINS1E_6thread4SiLuESJ_fSJ_fLNS_15FloatRoundStyleE2EEES1J_S1N_JEEENS4_5SM1004TMEM4LOAD26SM100_TMEM_LOAD_32dp32b32xENS4_13SM90_TMA_LOADENS12_INS13_ILi2ELi4ELi3EEES16_NST_INS5_IJS17_S1L_EEENS5_IJS1L_SC_EEEEEEENS4_39AutoVectorizingCopyWithAssumedAlignmentILi128EEENS4_14SM90_TMA_STOREES25_S27_S27_EEEvvEEEEvNT_6ParamsE)
        /*0b14*/ 	.short	0x0380
        /*0b16*/ 	.short	0x0800


	//----- nvinfo : EIATTR_SW_WAR
	.align		4
.L_57:
        /*0b18*/ 	.byte	0x04, 0x36
        /*0b1a*/ 	.short	(.L_59 - .L_58)
.L_58:
        /*0b1c*/ 	.word	0x00000008
.L_59:


//--------------------- .nv.callgraph             --------------------------
	.section	.nv.callgraph,"",@"SHT_CUDA_CALLGRAPH"
	.align	4
	.sectionentsize	8
	.align		4
        /*0000*/ 	.word	0x00000000
	.align		4
        /*0004*/ 	.word	0xffffffff
	.align		4
        /*0008*/ 	.word	index@(_ZN7cutlass13device_kernelINS_4gemm6kernel13GemmUniversalIN4cute5tupleIJiiiiEEENS1_10collective13CollectiveMmaINS1_35MainloopSm100TmaUmmaWarpSpecializedILi8ELi2ELi4ENS5_IJNS4_1CILi2EEENSA_ILi1EEESC_EEEEENS5_IJNSA_ILi256EEENSA_ILi128EEENSA_ILi64EEEEEENS_6half_tENS5_IJlSC_lEEESJ_SK_NS4_8TiledMMAINS4_8MMA_AtomIJNS4_26SM100_MMA_F16BF16_2x1SM_SSISJ_SJ_fLi256ELi128ELNS4_4UMMA5MajorE0ELSP_0ELNSO_7ScaleInE0ELSQ_0EEEEEENS4_6LayoutINS5_IJSC_SC_SC_EEENS5_IJNSA_ILi0EEESV_SV_EEEEENS5_IJNS4_10UnderscoreESY_SY_EEEEENS4_18SM100_TMA_2SM_LOADENS4_14ComposedLayoutINS4_7SwizzleILi3ELi4ELi3EEENS4_18smem_ptr_flag_bitsILi16EEENST_INS5_IJNSA_ILi8EEESH_EEENS5_IJSH_SC_EEEEEEEvNS4_8identityES11_S1B_vS1C_EENS_8epilogue10collective18CollectiveEpilogueINS1E_23Sm100TmaWarpSpecializedILi4ELi2ELi32ELb1ELb0EEEJNS5_IJSG_SG_SH_EEENS5_IJNST_ISG_SC_EENST_INSA_ILi32EEESC_EEEEESJ_SK_SJ_SK_NS1E_6fusion15FusionCallbacksIS1I_NS1O_13LinCombEltActINS1E_6thread4SiLuESJ_fSJ_fLNS_15FloatRoundStyleE2EEES1J_S1N_JEEENS4_5SM1004TMEM4LOAD26SM100_TMEM_LOAD_32dp32b32xENS4_13SM90_TMA_LOADENS12_INS13_ILi2ELi4ELi3EEES16_NST_INS5_IJS17_S1L_EEENS5_IJS1L_SC_EEEEEEENS4_39AutoVectorizingCopyWithAssumedAlignmentILi128EEENS4_14SM90_TMA_STOREES25_S27_S27_EEEvvEEEEvNT_6ParamsE)
	.align		4
        /*000c*/ 	.word	index@(__assertfail)
	.align		4
        /*0010*/ 	.word	0x00000000
	.align		4
        /*0014*/ 	.word	0xfffffffe
	.align		4
        /*0018*/ 	.word	0x00000000
	.align		4
        /*001c*/ 	.word	0xfffffffd
	.align		4
        /*0020*/ 	.word	0x00000000
	.align		4
        /*0024*/ 	.word	0xfffffffc


//--------------------- .nv.constant4             --------------------------
	.section	.nv.constant4,"a",@progbits
	.align	8
	.align		8
.nv.constant4:
        /*0000*/ 	.dword	__assertfail
	.align		8
        /*0008*/ 	.dword	__unnamed_1
	.align		8
        /*0010*/ 	.dword	__unnamed_2
	.align		8
        /*0018*/ 	.dword	_ZN39_INTERNAL_04c8fab9_4_k_cu_6fcc8535_27744cuda3std3__45__cpo5beginE
	.align		8
        /*0020*/ 	.dword	_ZN39_INTERNAL_04c8fab9_4_k_cu_6fcc8535_27744cuda3std3__45__cpo3endE
	.align		8
        /*0028*/ 	.dword	_ZN39_INTERNAL_04c8fab9_4_k_cu_6fcc8535_27744cuda3std3__45__cpo6cbeginE
	.align		8
        /*0030*/ 	.dword	_ZN39_INTERNAL_04c8fab9_4_k_cu_6fcc8535_27744cuda3std3__45__cpo4cendE
	.align		8
        /*0038*/ 	.dword	_ZN39_INTERNAL_04c8fab9_4_k_cu_6fcc8535_27744cuda3std3__441_GLOBAL__N__04c8fab9_4_k_cu_6fcc8535_27746ignoreE
	.align		8
        /*0040*/ 	.dword	_ZN39_INTERNAL_04c8fab9_4_k_cu_6fcc8535_27744cuda3std3__419piecewise_constructE
	.align		8
        /*0048*/ 	.dword	_ZN39_INTERNAL_04c8fab9_4_k_cu_6fcc8535_27744cuda3std3__48in_placeE
	.align		8
        /*0050*/ 	.dword	_ZN39_INTERNAL_04c8fab9_4_k_cu_6fcc8535_27744cuda3std6ranges3__45__cpo4swapE
	.align		8
        /*0058*/ 	.dword	_ZN39_INTERNAL_04c8fab9_4_k_cu_6fcc8535_27744cuda3std6ranges3__45__cpo9iter_moveE
	.align		8
        /*0060*/ 	.dword	_ZN39_INTERNAL_04c8fab9_4_k_cu_6fcc8535_27744cute7productE
	.align		8
        /*0068*/ 	.dword	_ZN39_INTERNAL_04c8fab9_4_k_cu_6fcc8535_27744cute1_E
	.align		8
        /*0070*/ 	.dword	$str$25
	.align		8
        /*0078*/ 	.dword	$str$26
	.align		8
        /*0080*/ 	.dword	$str$27
	.align		8
        /*0088*/ 	.dword	$str$28


//--------------------- .text._ZN7cutlass13device_kernelINS_4gemm6kernel13GemmUniversalIN4cute5tupleIJiiiiEEENS1_10collective13CollectiveMmaINS1_35MainloopSm100TmaUmmaWarpSpecializedILi8ELi2ELi4ENS5_IJNS4_1CILi2EEENSA_ILi1EEESC_EEEEENS5_IJNSA_ILi256EEENSA_ILi128EEENSA_ILi64EEEEEENS_6half_tENS5_IJlSC_lEEESJ_SK_NS4_8TiledMMAINS4_8MMA_AtomIJNS4_26SM100_MMA_F16BF16_2x1SM_SSISJ_SJ_fLi256ELi128ELNS4_4UMMA5MajorE0ELSP_0ELNSO_7ScaleInE0ELSQ_0EEEEEENS4_6LayoutINS5_IJSC_SC_SC_EEENS5_IJNSA_ILi0EEESV_SV_EEEEENS5_IJNS4_10UnderscoreESY_SY_EEEEENS4_18SM100_TMA_2SM_LOADENS4_14ComposedLayoutINS4_7SwizzleILi3ELi4ELi3EEENS4_18smem_ptr_flag_bitsILi16EEENST_INS5_IJNSA_ILi8EEESH_EEENS5_IJSH_SC_EEEEEEEvNS4_8identityES11_S1B_vS1C_EENS_8epilogue10collective18CollectiveEpilogueINS1E_23Sm100TmaWarpSpecializedILi4ELi2ELi32ELb1ELb0EEEJNS5_IJSG_SG_SH_EEENS5_IJNST_ISG_SC_EENST_INSA_ILi32EEESC_EEEEESJ_SK_SJ_SK_NS1E_6fusion15FusionCallbacksIS1I_NS1O_13LinCombEltActINS1E_6thread4SiLuESJ_fSJ_fLNS_15FloatRoundStyleE2EEES1J_S1N_JEEENS4_5SM1004TMEM4LOAD26SM100_TMEM_LOAD_32dp32b32xENS4_13SM90_TMA_LOADENS12_INS13_ILi2ELi4ELi3EEES16_NST_INS5_IJS17_S1L_EEENS5_IJS1L_SC_EEEEEEENS4_39AutoVectorizingCopyWithAssumedAlignmentILi128EEENS4_14SM90_TMA_STOREES25_S27_S27_EEEvvEEEEvNT_6ParamsE --------------------------
	.section	.text._ZN7cutlass13device_kernelINS_4gemm6kernel13GemmUniversalIN4cute5tupleIJiiiiEEENS1_10collective13CollectiveMmaINS1_35MainloopSm100TmaUmmaWarpSpecializedILi8ELi2ELi4ENS5_IJNS4_1CILi2EEENSA_ILi1EEESC_EEEEENS5_IJNSA_ILi256EEENSA_ILi128EEENSA_ILi64EEEEEENS_6half_tENS5_IJlSC_lEEESJ_SK_NS4_8TiledMMAINS4_8MMA_AtomIJNS4_26SM100_MMA_F16BF16_2x1SM_SSISJ_SJ_fLi256ELi128ELNS4_4UMMA5MajorE0ELSP_0ELNSO_7ScaleInE0ELSQ_0EEEEEENS4_6LayoutINS5_IJSC_SC_SC_EEENS5_IJNSA_ILi0EEESV_SV_EEEEENS5_IJNS4_10UnderscoreESY_SY_EEEEENS4_18SM100_TMA_2SM_LOADENS4_14ComposedLayoutINS4_7SwizzleILi3ELi4ELi3EEENS4_18smem_ptr_flag_bitsILi16EEENST_INS5_IJNSA_ILi8EEESH_EEENS5_IJSH_SC_EEEEEEEvNS4_8identityES11_S1B_vS1C_EENS_8epilogue10collective18CollectiveEpilogueINS1E_23Sm100TmaWarpSpecializedILi4ELi2ELi32ELb1ELb0EEEJNS5_IJSG_SG_SH_EEENS5_IJNST_ISG_SC_EENST_INSA_ILi32EEESC_EEEEESJ_SK_SJ_SK_NS1E_6fusion15FusionCallbacksIS1I_NS1O_13LinCombEltActINS1E_6thread4SiLuESJ_fSJ_fLNS_15FloatRoundStyleE2EEES1J_S1N_JEEENS4_5SM1004TMEM4LOAD26SM100_TMEM_LOAD_32dp32b32xENS4_13SM90_TMA_LOADENS12_INS13_ILi2ELi4ELi3EEES16_NST_INS5_IJS17_S1L_EEENS5_IJS1L_SC_EEEEEEENS4_39AutoVectorizingCopyWithAssumedAlignmentILi128EEENS4_14SM90_TMA_STOREES25_S27_S27_EEEvvEEEEvNT_6ParamsE,"ax",@progbits
	.align	128
.text._ZN7cutlass13device_kernelINS_4gemm6kernel13GemmUniversalIN4cute5tupleIJiiiiEEENS1_10collective13CollectiveMmaINS1_35MainloopSm100TmaUmmaWarpSpecializedILi8ELi2ELi4ENS5_IJNS4_1CILi2EEENSA_ILi1EEESC_EEEEENS5_IJNSA_ILi256EEENSA_ILi128EEENSA_ILi64EEEEEENS_6half_tENS5_IJlSC_lEEESJ_SK_NS4_8TiledMMAINS4_8MMA_AtomIJNS4_26SM100_MMA_F16BF16_2x1SM_SSISJ_SJ_fLi256ELi128ELNS4_4UMMA5MajorE0ELSP_0ELNSO_7ScaleInE0ELSQ_0EEEEEENS4_6LayoutINS5_IJSC_SC_SC_EEENS5_IJNSA_ILi0EEESV_SV_EEEEENS5_IJNS4_10UnderscoreESY_SY_EEEEENS4_18SM100_TMA_2SM_LOADENS4_14ComposedLayoutINS4_7SwizzleILi3ELi4ELi3EEENS4_18smem_ptr_flag_bitsILi16EEENST_INS5_IJNSA_ILi8EEESH_EEENS5_IJSH_SC_EEEEEEEvNS4_8identityES11_S1B_vS1C_EENS_8epilogue10collective18CollectiveEpilogueINS1E_23Sm100TmaWarpSpecializedILi4ELi2ELi32ELb1ELb0EEEJNS5_IJSG_SG_SH_EEENS5_IJNST_ISG_SC_EENST_INSA_ILi32EEESC_EEEEESJ_SK_SJ_SK_NS1E_6fusion15FusionCallbacksIS1I_NS1O_13LinCombEltActINS1E_6thread4SiLuESJ_fSJ_fLNS_15FloatRoundStyleE2EEES1J_S1N_JEEENS4_5SM1004TMEM4LOAD26SM100_TMEM_LOAD_32dp32b32xENS4_13SM90_TMA_LOADENS12_INS13_ILi2ELi4ELi3EEES16_NST_INS5_IJS17_S1L_EEENS5_IJS1L_SC_EEEEEEENS4_39AutoVectorizingCopyWithAssumedAlignmentILi128EEENS4_14SM90_TMA_STOREES25_S27_S27_EEEvvEEEEvNT_6ParamsE:
        .type           _ZN7cutlass13device_kernelINS_4gemm6kernel13GemmUniversalIN4cute5tupleIJiiiiEEENS1_10collective13CollectiveMmaINS1_35MainloopSm100TmaUmmaWarpSpecializedILi8ELi2ELi4ENS5_IJNS4_1CILi2EEENSA_ILi1EEESC_EEEEENS5_IJNSA_ILi256EEENSA_ILi128EEENSA_ILi64EEEEEENS_6half_tENS5_IJlSC_lEEESJ_SK_NS4_8TiledMMAINS4_8MMA_AtomIJNS4_26SM100_MMA_F16BF16_2x1SM_SSISJ_SJ_fLi256ELi128ELNS4_4UMMA5MajorE0ELSP_0ELNSO_7ScaleInE0ELSQ_0EEEEEENS4_6LayoutINS5_IJSC_SC_SC_EEENS5_IJNSA_ILi0EEESV_SV_EEEEENS5_IJNS4_10UnderscoreESY_SY_EEEEENS4_18SM100_TMA_2SM_LOADENS4_14ComposedLayoutINS4_7SwizzleILi3ELi4ELi3EEENS4_18smem_ptr_flag_bitsILi16EEENST_INS5_IJNSA_ILi8EEESH_EEENS5_IJSH_SC_EEEEEEEvNS4_8identityES11_S1B_vS1C_EENS_8epilogue10collective18CollectiveEpilogueINS1E_23Sm100TmaWarpSpecializedILi4ELi2ELi32ELb1ELb0EEEJNS5_IJSG_SG_SH_EEENS5_IJNST_ISG_SC_EENST_INSA_ILi32EEESC_EEEEESJ_SK_SJ_SK_NS1E_6fusion15FusionCallbacksIS1I_NS1O_13LinCombEltActINS1E_6thread4SiLuESJ_fSJ_fLNS_15FloatRoundStyleE2EEES1J_S1N_JEEENS4_5SM1004TMEM4LOAD26SM100_TMEM_LOAD_32dp32b32xENS4_13SM90_TMA_LOADENS12_INS13_ILi2ELi4ELi3EEES16_NST_INS5_IJS17_S1L_EEENS5_IJS1L_SC_EEEEEEENS4_39AutoVectorizingCopyWithAssumedAlignmentILi128EEENS4_14SM90_TMA_STOREES25_S27_S27_EEEvvEEEEvNT_6ParamsE,@function
        .size           _ZN7cutlass13device_kernelINS_4gemm6kernel13GemmUniversalIN4cute5tupleIJiiiiEEENS1_10collective13CollectiveMmaINS1_35MainloopSm100TmaUmmaWarpSpecializedILi8ELi2ELi4ENS5_IJNS4_1CILi2EEENSA_ILi1EEESC_EEEEENS5_IJNSA_ILi256EEENSA_ILi128EEENSA_ILi64EEEEEENS_6half_tENS5_IJlSC_lEEESJ_SK_NS4_8TiledMMAINS4_8MMA_AtomIJNS4_26SM100_MMA_F16BF16_2x1SM_SSISJ_SJ_fLi256ELi128ELNS4_4UMMA5MajorE0ELSP_0ELNSO_7ScaleInE0ELSQ_0EEEEEENS4_6LayoutINS5_IJSC_SC_SC_EEENS5_IJNSA_ILi0EEESV_SV_EEEEENS5_IJNS4_10UnderscoreESY_SY_EEEEENS4_18SM100_TMA_2SM_LOADENS4_14ComposedLayoutINS4_7SwizzleILi3ELi4ELi3EEENS4_18smem_ptr_flag_bitsILi16EEENST_INS5_IJNSA_ILi8EEESH_EEENS5_IJSH_SC_EEEEEEEvNS4_8identityES11_S1B_vS1C_EENS_8epilogue10collective18CollectiveEpilogueINS1E_23Sm100TmaWarpSpecializedILi4ELi2ELi32ELb1ELb0EEEJNS5_IJSG_SG_SH_EEENS5_IJNST_ISG_SC_EENST_INSA_ILi32EEESC_EEEEESJ_SK_SJ_SK_NS1E_6fusion15FusionCallbacksIS1I_NS1O_13LinCombEltActINS1E_6thread4SiLuESJ_fSJ_fLNS_15FloatRoundStyleE2EEES1J_S1N_JEEENS4_5SM1004TMEM4LOAD26SM100_TMEM_LOAD_32dp32b32xENS4_13SM90_TMA_LOADENS12_INS13_ILi2ELi4ELi3EEES16_NST_INS5_IJS17_S1L_EEENS5_IJS1L_SC_EEEEEEENS4_39AutoVectorizingCopyWithAssumedAlignmentILi128EEENS4_14SM90_TMA_STOREES25_S27_S27_EEEvvEEEEvNT_6ParamsE,(.L_x_293 - _ZN7cutlass13device_kernelINS_4gemm6kernel13GemmUniversalIN4cute5tupleIJiiiiEEENS1_10collective13CollectiveMmaINS1_35MainloopSm100TmaUmmaWarpSpecializedILi8ELi2ELi4ENS5_IJNS4_1CILi2EEENSA_ILi1EEESC_EEEEENS5_IJNSA_ILi256EEENSA_ILi128EEENSA_ILi64EEEEEENS_6half_tENS5_IJlSC_lEEESJ_SK_NS4_8TiledMMAINS4_8MMA_AtomIJNS4_26SM100_MMA_F16BF16_2x1SM_SSISJ_SJ_fLi256ELi128ELNS4_4UMMA5MajorE0ELSP_0ELNSO_7ScaleInE0ELSQ_0EEEEEENS4_6LayoutINS5_IJSC_SC_SC_EEENS5_IJNSA_ILi0EEESV_SV_EEEEENS5_IJNS4_10UnderscoreESY_SY_EEEEENS4_18SM100_TMA_2SM_LOADENS4_14ComposedLayoutINS4_7SwizzleILi3ELi4ELi3EEENS4_18smem_ptr_flag_bitsILi16EEENST_INS5_IJNSA_ILi8EEESH_EEENS5_IJSH_SC_EEEEEEEvNS4_8identityES11_S1B_vS1C_EENS_8epilogue10collective18CollectiveEpilogueINS1E_23Sm100TmaWarpSpecializedILi4ELi2ELi32ELb1ELb0EEEJNS5_IJSG_SG_SH_EEENS5_IJNST_ISG_SC_EENST_INSA_ILi32EEESC_EEEEESJ_SK_SJ_SK_NS1E_6fusion15FusionCallbacksIS1I_NS1O_13LinCombEltActINS1E_6thread4SiLuESJ_fSJ_fLNS_15FloatRoundStyleE2EEES1J_S1N_JEEENS4_5SM1004TMEM4LOAD26SM100_TMEM_LOAD_32dp32b32xENS4_13SM90_TMA_LOADENS12_INS13_ILi2ELi4ELi3EEES16_NST_INS5_IJS17_S1L_EEENS5_IJS1L_SC_EEEEEEENS4_39AutoVectorizingCopyWithAssumedAlignmentILi128EEENS4_14SM90_TMA_STOREES25_S27_S27_EEEvvEEEEvNT_6ParamsE)
        .other          _ZN7cutlass13device_kernelINS_4gemm6kernel13GemmUniversalIN4cute5tupleIJiiiiEEENS1_10collective13CollectiveMmaINS1_35MainloopSm100TmaUmmaWarpSpecializedILi8ELi2ELi4ENS5_IJNS4_1CILi2EEENSA_ILi1EEESC_EEEEENS5_IJNSA_ILi256EEENSA_ILi128EEENSA_ILi64EEEEEENS_6half_tENS5_IJlSC_lEEESJ_SK_NS4_8TiledMMAINS4_8MMA_AtomIJNS4_26SM100_MMA_F16BF16_2x1SM_SSISJ_SJ_fLi256ELi128ELNS4_4UMMA5MajorE0ELSP_0ELNSO_7ScaleInE0ELSQ_0EEEEEENS4_6LayoutINS5_IJSC_SC_SC_EEENS5_IJNSA_ILi0EEESV_SV_EEEEENS5_IJNS4_10UnderscoreESY_SY_EEEEENS4_18SM100_TMA_2SM_LOADENS4_14ComposedLayoutINS4_7SwizzleILi3ELi4ELi3EEENS4_18smem_ptr_flag_bitsILi16EEENST_INS5_IJNSA_ILi8EEESH_EEENS5_IJSH_SC_EEEEEEEvNS4_8identityES11_S1B_vS1C_EENS_8epilogue10collective18CollectiveEpilogueINS1E_23Sm100TmaWarpSpecializedILi4ELi2ELi32ELb1ELb0EEEJNS5_IJSG_SG_SH_EEENS5_IJNST_ISG_SC_EENST_INSA_ILi32EEESC_EEEEESJ_SK_SJ_SK_NS1E_6fusion15FusionCallbacksIS1I_NS1O_13LinCombEltActINS1E_6thread4SiLuESJ_fSJ_fLNS_15FloatRoundStyleE2EEES1J_S1N_JEEENS4_5SM1004TMEM4LOAD26SM100_TMEM_LOAD_32dp32b32xENS4_13SM90_TMA_LOADENS12_INS13_ILi2ELi4ELi3EEES16_NST_INS5_IJS17_S1L_EEENS5_IJS1L_SC_EEEEEEENS4_39AutoVectorizingCopyWithAssumedAlignmentILi128EEENS4_14SM90_TMA_STOREES25_S27_S27_EEEvvEEEEvNT_6ParamsE,@"STO_CUDA_ENTRY STV_DEFAULT"
_ZN7cutlass13device_kernelINS_4gemm6kernel13GemmUniversalIN4cute5tupleIJiiiiEEENS1_10collective13CollectiveMmaINS1_35MainloopSm100TmaUmmaWarpSpecializedILi8ELi2ELi4ENS5_IJNS4_1CILi2EEENSA_ILi1EEESC_EEEEENS5_IJNSA_ILi256EEENSA_ILi128EEENSA_ILi64EEEEEENS_6half_tENS5_IJlSC_lEEESJ_SK_NS4_8TiledMMAINS4_8MMA_AtomIJNS4_26SM100_MMA_F16BF16_2x1SM_SSISJ_SJ_fLi256ELi128ELNS4_4UMMA5MajorE0ELSP_0ELNSO_7ScaleInE0ELSQ_0EEEEEENS4_6LayoutINS5_IJSC_SC_SC_EEENS5_IJNSA_ILi0EEESV_SV_EEEEENS5_IJNS4_10UnderscoreESY_SY_EEEEENS4_18SM100_TMA_2SM_LOADENS4_14ComposedLayoutINS4_7SwizzleILi3ELi4ELi3EEENS4_18smem_ptr_flag_bitsILi16EEENST_INS5_IJNSA_ILi8EEESH_EEENS5_IJSH_SC_EEEEEEEvNS4_8identityES11_S1B_vS1C_EENS_8epilogue10collective18CollectiveEpilogueINS1E_23Sm100TmaWarpSpecializedILi4ELi2ELi32ELb1ELb0EEEJNS5_IJSG_SG_SH_EEENS5_IJNST_ISG_SC_EENST_INSA_ILi32EEESC_EEEEESJ_SK_SJ_SK_NS1E_6fusion15FusionCallbacksIS1I_NS1O_13LinCombEltActINS1E_6thread4SiLuESJ_fSJ_fLNS_15FloatRoundStyleE2EEES1J_S1N_JEEENS4_5SM1004TMEM4LOAD26SM100_TMEM_LOAD_32dp32b32xENS4_13SM90_TMA_LOADENS12_INS13_ILi2ELi4ELi3EEES16_NST_INS5_IJS17_S1L_EEENS5_IJS1L_SC_EEEEEEENS4_39AutoVectorizingCopyWithAssumedAlignmentILi128EEENS4_14SM90_TMA_STOREES25_S27_S27_EEEvvEEEEvNT_6ParamsE:
[----:B------:R-:W1:Y:S01]  /*0000*/  LDC R1, c[0x0][0x37c] ;  /* 0x0000df00ff017b82 */ /* 0x000e620000000800 */
[----:B------:R-:W2:Y:S01]  /*0010*/  S2R R153, SR_TID.X ;  /* 0x0000000000997919 */ /* 0x000ea20000002100 */
[----:B------:R-:W3:Y:S06]  /*0020*/  LDCU.64 UR8, c[0x0][0x890] ;  /* 0x00011200ff0877ac */ /* 0x000eec0008000a00 */
[----:B------:R-:W4:Y:S01]  /*0030*/  S2UR UR37, SR_CgaCtaId ;  /* 0x00000000002579c3 */ /* 0x000f220000008800 */
[----:B------:R-:W-:Y:S02]  /*0040*/  PRMT R133, RZ, 0x7610, R133 ;  /* 0x00007610ff857816 */ /* 0x000fe40000000085 */
[----:B------:R-:W-:Y:S01]  /*0050*/  ELECT P0, URZ, PT ;  /* 0x0000000000ff782f */ /* 0x000fe20003800000 */
[----:B------:R-:W1:Y:S01]  /*0060*/  LDCU.64 UR38, c[0x0][0x358] ;  /* 0x00006b00ff2677ac */ /* 0x000e620008000a00 */
[----:B---3--:R-:W-:-:S04]  /*0070*/  UISETP.NE.U32.AND UP2, UPT, UR8, URZ, UPT ;  /* 0x000000ff0800728c */ /* 0x008fc8000bf45070 */
[----:B------:R-:W-:Y:S02]  /*0080*/  UISETP.NE.AND.EX UP2, UPT, UR9, URZ, UPT, UP2 ;  /* 0x000000ff0900728c */ /* 0x000fe4000bf45320 */
[----:B----4-:R-:W-:Y:S02]  /*0090*/  ULOP3.LUT UR5, UR37, 0x1, URZ, 0xc0, !UPT ;  /* 0x0000000125057892 */ /* 0x010fe4000f8ec0ff */
[----:B------:R-:W-:Y:S01]  /*00a0*/  ULOP3.LUT UR4, UR37, 0x1, URZ, 0x3c, !UPT ;  /* 0x0000000125047892 */ /* 0x000fe2000f8e3cff */
[----:B--2---:R-:W-:-:S05]  /*00b0*/  SHF.R.U32.HI R156, RZ, 0x5, R153 ;  /* 0x00000005ff9c7819 */ /* 0x004fca0000011699 */
[----:B------:R-:W2:Y:S02]  /*00c0*/  SHFL.IDX PT, R0, R156, RZ, 0x1f ;  /* 0x00001fff9c007589 */ /* 0x000ea400000e0000 */
[----:B--2---:R-:W-:Y:S01]  /*00d0*/  R2UR UR10, R0 ;  /* 0x00000000000a72ca */ /* 0x004fe200000e0000 */
[----:B-1----:R-:W-:Y:S05]  /*00e0*/  BRA.U UP2, `(.L_x_0) ;  /* 0x00000001022c7547 */ /* 0x002fea000b800000 */
[----:B------:R-:W1:Y:S02]  /*00f0*/  LDCU.64 UR6, c[0x0][0x888] ;  /* 0x00011100ff0677ac */ /* 0x000e640008000a00 */
[----:B-1----:R-:W-:-:S04]  /*0100*/  UISETP.NE.U32.AND UP0, UPT, UR6, URZ, UPT ;  /* 0x000000ff0600728c */ /* 0x002fc8000bf05070 */
[----:B------:R-:W-:-:S09]  /*0110*/  UISETP.NE.AND.EX UP0, UPT, UR7, URZ, UPT, UP0 ;  /* 0x000000ff0700728c */ /* 0x000fd2000bf05300 */
[----:B------:R-:W-:Y:S05]  /*0120*/  BRA.U !UP0, `(.L_x_1) ;  /* 0x0000000108107547 */ /* 0x000fea000b800000 */
[----:B------:R-:W1:Y:S02]  /*0130*/  LDC.64 R2, c[0x0][0x888] ;  /* 0x00022200ff027b82 */ /* 0x000e640000000a00 */
[----:B-1----:R1:W5:Y:S01]  /*0140*/  LDG.E R91, desc[UR38][R2.64] ;  /* 0x00000026025b7981 */ /* 0x002362000c1e1900 */
[----:B------:R-:W-:Y:S01]  /*0150*/  HFMA2 R133, -RZ, RZ, 0, 5.9604644775390625e-08 ;  /* 0x00000001ff857431 */ /* 0x000fe200000001ff */
[----:B------:R-:W-:Y:S05]  /*0160*/  BRA `(.L_x_0) ;  /* 0x00000000000c7947 */ /* 0x000fea0003800000 */
.L_x_1:
[----:B------:R-:W1:Y:S01]  /*0170*/  LDCU UR6, c[0x0][0x880] ;  /* 0x00011000ff0677ac */ /* 0x000e620008000800 */
[----:B------:R-:W-:Y:S01]  /*0180*/  HFMA2 R133, -RZ, RZ, 0, 5.9604644775390625e-08 ;  /* 0x00000001ff857431 */ /* 0x000fe200000001ff */
[----:B-1----:R-:W-:-:S07]  /*0190*/  MOV R91, UR6 ;  /* 0x00000006005b7c02 */ /* 0x002fce0008000f00 */
.L_x_0:
[----:B------:R-:W2:Y:S02]  /*01a0*/  LDCU.64 UR6, c[0x0][0x8b0] ;  /* 0x00011600ff0677ac */ /* 0x000ea40008000a00 */
[----:B--2---:R-:W-:-:S04]  /*01b0*/  UISETP.NE.U32.AND UP0, UPT, UR6, URZ, UPT ;  /* 0x000000ff0600728c */ /* 0x004fc8000bf05070 */
[----:B------:R-:W-:-:S09]  /*01c0*/  UISETP.NE.AND.EX UP0, UPT, UR7, URZ, UPT, UP0 ;  /* 0x000000ff0700728c */ /* 0x000fd2000bf05300 */
[----:B------:R-:W-:Y:S05]  /*01d0*/  BRA.U UP0, `(.L_x_2) ;  /* 0x0000000100247547 */ /* 0x000fea000b800000 */
[----:B------:R-:W2:Y:S02]  /*01e0*/  LDCU.64 UR6, c[0x0][0x8a8] ;  /* 0x00011500ff0677ac */ /* 0x000ea40008000a00 */
[----:B--2---:R-:W-:-:S04]  /*01f0*/  UISETP.NE.U32.AND UP0, UPT, UR6, URZ, UPT ;  /* 0x000000ff0600728c */ /* 0x004fc8000bf05070 */
[----:B------:R-:W-:-:S09]  /*0200*/  UISETP.NE.AND.EX UP0, UPT, UR7, URZ, UPT, UP0 ;  /* 0x000000ff0700728c */ /* 0x000fd2000bf05300 */
[----:B------:R-:W-:Y:S05]  /*0210*/  BRA.U !UP0, `(.L_x_3) ;  /* 0x00000001080c7547 */ /* 0x000fea000b800000 */
[----:B-1----:R-:W1:Y:S02]  /*0220*/  LDC.64 R2, c[0x0][0x8a8] ;  /* 0x00022a00ff027b82 */ /* 0x002e640000000a00 */
[----:B-1----:R2:W5:Y:S01]  /*0230*/  LDG.E R71, desc[UR38][R2.64] ;  /* 0x0000002602477981 */ /* 0x002562000c1e1900 */
[----:B------:R-:W-:Y:S05]  /*0240*/  BRA `(.L_x_2) ;  /* 0x0000000000087947 */ /* 0x000fea0003800000 */
.L_x_3:
[----:B------:R-:W2:Y:S02]  /*0250*/  LDCU UR6, c[0x0][0x8a0] ;  /* 0x00011400ff0677ac */ /* 0x000ea40008000800 */
[----:B--2---:R-:W-:Y:S02]  /*0260*/  MOV R71, UR6 ;  /* 0x0000000600477c02 */ /* 0x004fe40008000f00 */
.L_x_2:
[----:B------:R-:W-:Y:S01]  /*0270*/  IMAD.U32 R0, RZ, RZ, UR10 ;  /* 0x0000000aff007e24 */ /* 0x000fe2000f8e00ff */
[----:B------:R-:W-:Y:S04]  /*0280*/  BSSY.RECONVERGENT B0, `(.L_x_4) ;  /* 0x000000c000007945 */ /* 0x000fe80003800200 */
[C---:B------:R-:W-:Y:S02]  /*0290*/  ISETP.NE.OR P2, PT, R0.reuse, 0x1, !P0 ;  /* 0x000000010000780c */ /* 0x040fe40004745670 */
[----:B------:R-:W-:-:S11]  /*02a0*/  ISETP.NE.OR P1, PT, R0, 0x3, !P0 ;  /* 0x000000030000780c */ /* 0x000fd60004725670 */
[----:B------:R-:W-:Y:S05]  /*02b0*/  @P2 BRA `(.L_x_5) ;  /* 0x0000000000202947 */ /* 0x000fea0003800000 */
[----:B------:R-:W3:Y:S02]  /*02c0*/  LDCU.64 UR6, c[0x0][0x348] ;  /* 0x00006900ff0677ac */ /* 0x000ee40008000a00 */
[----:B---3--:R-:W-:Y:S02]  /*02d0*/  UIADD3 UR12, UP1, UPT, UR6, 0x80, URZ ;  /* 0x00000080060c7890 */ /* 0x008fe4000ff3e0ff */
[----:B------:R-:W-:Y:S02]  /*02e0*/  UIADD3 UR6, UP0, UPT, UR6, 0x180, URZ ;  /* 0x0000018006067890 */ /* 0x000fe4000ff1e0ff */
[----:B------:R-:W-:Y:S02]  /*02f0*/  UIADD3.X UR13, UPT, UPT, URZ, UR7, URZ, UP1, !UPT ;  /* 0x00000007ff0d7290 */ /* 0x000fe40008ffe4ff */
[----:B------:R-:W-:-:S07]  /*0300*/  UIADD3.X UR7, UPT, UPT, URZ, UR7, URZ, UP0, !UPT ;  /* 0x00000007ff077290 */ /* 0x000fce00087fe4ff */
[----:B------:R3:W-:Y:S02]  /*0310*/  UTMACCTL.PF [UR12] ;  /* 0x000000000c0079b9 */ /* 0x0007e40008040000 */
[----:B------:R3:W-:Y:S02]  /*0320*/  UTMACCTL.PF [UR6] ;  /* 0x00000000060079b9 */ /* 0x0007e40008040000 */
[----:B---3--:R-:W-:Y:S01]  /*0330*/  NOP ;  /* 0x0000000000007918 */ /* 0x008fe20000000000 */
.L_x_5:
[----:B------:R-:W-:Y:S05]  /*0340*/  BSYNC.RECONVERGENT B0 ;  /* 0x0000000000007941 */ /* 0x000fea0003800200 */
.L_x_4:
[----:B------:R-:W-:Y:S04]  /*0350*/  BSSY.RECONVERGENT B0, `(.L_x_6) ;  /* 0x000000a000007945 */ /* 0x000fe80003800200 */
        /* <DEDUP_REMOVED lines=9> */
.L_x_7:
[----:B------:R-:W-:Y:S05]  /*03f0*/  BSYNC.RECONVERGENT B0 ;  /* 0x0000000000007941 */ /* 0x000fea0003800200 */
.L_x_6:
[----:B------:R-:W3:Y:S01]  /*0400*/  LDCU.64 UR6, c[0x0][0x888] ;  /* 0x00011100ff0677ac */ /* 0x000ee20008000a00 */
[----:B------:R-:W-:Y:S02]  /*0410*/  UISETP.EQ.U32.AND UP1, UPT, UR8, URZ, UPT ;  /* 0x000000ff0800728c */ /* 0x000fe4000bf22070 */
[----:B------:R-:W-:Y:S02]  /*0420*/  UPLOP3.LUT UP5, UPT, UPT, UPT, UPT, 0x40, 0x4 ;  /* 0x000000000004789c */ /* 0x000fe40003fae870 */
[----:B---3--:R-:W-:-:S04]  /*0430*/  UISETP.NE.U32.AND UP0, UPT, UR6, URZ, UPT ;  /* 0x000000ff0600728c */ /* 0x008fc8000bf05070 */
[----:B------:R-:W-:-:S04]  /*0440*/  UISETP.NE.AND.EX UP0, UPT, UR7, URZ, UPT, UP0 ;  /* 0x000000ff0700728c */ /* 0x000fc8000bf05300 */
[----:B------:R-:W-:-:S04]  /*0450*/  UISETP.EQ.OR.EX UP3, UPT, UR9, URZ, !UP0, UP1 ;  /* 0x000000ff0900728c */ /* 0x000fc8000c762710 */
[----:B------:R-:W-:-:S05]  /*0460*/  UP2UR UR45, UPR, URZ, 0x8 ;  /* 0x00000008ff2d7883 */ /* 0x000fca0008000000 */
[----:B------:R-:W-:Y:S07]  /*0470*/  BRA.U !UP3, `(.L_x_8) ;  /* 0x000000010b147547 */ /* 0x000fee000b800000 */
[----:B------:R-:W-:Y:S01]  /*0480*/  PLOP3.LUT P2, PT, PT, PT, UP2, 0x80, 0x8 ;  /* 0x000000000008781c */ /* 0x000fe20003f4f028 */
[----:B------:R-:W-:-:S12]  /*0490*/  UPLOP3.LUT UP5, UPT, UPT, UPT, UP0, 0x40, 0x4 ;  /* 0x000000000004789c */ /* 0x000fd80003fae800 */
[----:B-----5:R-:W-:-:S13]  /*04a0*/  @!P2 FSETP.EQ.AND P1, PT, R91, RZ, PT ;  /* 0x000000ff5b00a20b */ /* 0x020fda0003f22000 */
[----:B------:R-:W-:Y:S01]  /*04b0*/  @!P2 VOTEU.ANY UP1, P1 ;  /* 0x0000000000ffa886 */ /* 0x000fe20000820100 */
[----:B------:R-:W-:-:S11]  /*04c0*/  @!UP2 UPLOP3.LUT UP5, UPT, UPT, UPT, UP1, 0x80, 0x8 ;  /* 0x000000000008a89c */ /* 0x000fd60003faf010 */
.L_x_8:
[----:B------:R-:W3:Y:S01]  /*04d0*/  SHFL.IDX PT, R0, R156, RZ, 0x1f ;  /* 0x00001fff9c007589 */ /* 0x000ee200000e0000 */
[----:B------:R-:W-:-:S04]  /*04e0*/  UISETP.NE.AND UP1, UPT, UR10, 0x2, UPT ;  /* 0x000000020a00788c */ /* 0x000fc8000bf25270 */
[----:B------:R-:W-:Y:S02]  /*04f0*/  UISETP.EQ.AND UP2, UPT, UR5, URZ, !UP1 ;  /* 0x000000ff0500728c */ /* 0x000fe4000cf42270 */
[----:B------:R-:W-:-:S04]  /*0500*/  USEL UR6, URZ, 0x1, UP1 ;  /* 0x00000001ff067887 */ /* 0x000fc80008800000 */
[----:B------:R-:W-:Y:S02]  /*0510*/  PLOP3.LUT P5, PT, P0, PT, UP2, 0x80, 0x8 ;  /* 0x000000000008781c */ /* 0x000fe400007af028 */
[----:B---3--:R-:W-:-:S13]  /*0520*/  ISETP.NE.AND P1, PT, R0, RZ, PT ;  /* 0x000000ff0000720c */ /* 0x008fda0003f25270 */
[----:B------:R-:W-:Y:S05]  /*0530*/  @P1 BRA `(.L_x_9) ;  /* 0x0000000000641947 */ /* 0x000fea0003800000 */
[----:B------:R-:W-:Y:S01]  /*0540*/  UMOV UR8, 0x400 ;  /* 0x0000040000087882 */ /* 0x000fe20000000000 */
[----:B------:R-:W-:Y:S01]  /*0550*/  UMOV UR7, 0x1 ;  /* 0x0000000100077882 */ /* 0x000fe20000000000 */
[----:B------:R-:W-:Y:S02]  /*0560*/  ULEA UR8, UR37, UR8, 0x18 ;  /* 0x0000000825087291 */ /* 0x000fe4000f8ec0ff */
[----:B------:R-:W-:-:S04]  /*0570*/  UIADD3 UR12, UPT, UPT, -UR7, 0x100000, URZ ;  /* 0x00100000070c7890 */ /* 0x000fc8000fffe1ff */
[----:B------:R-:W-:Y:S02]  /*0580*/  USHF.L.U32 UR13, UR12, 0xb, URZ ;  /* 0x0000000b0c0d7899 */ /* 0x000fe400080006ff */
[----:B------:R-:W-:Y:S01]  /*0590*/  USHF.L.U32 UR12, UR12, 0x1, URZ ;  /* 0x000000010c0c7899 */ /* 0x000fe200080006ff */
[----:B------:R-:W-:Y:S01]  /*05a0*/  ELECT P1, URZ, PT ;  /* 0x0000000000ff782f */ /* 0x000fe20003820000 */
[----:B------:R-:W3:Y:S10]  /*05b0*/  FENCE.VIEW.ASYNC.S ;  /* 0x00000000000073c6 */ /* 0x000ef40000000000 */
[----:B---3--:R3:W4:Y:S01]  /*05c0*/  SYNCS.EXCH.64 URZ, [UR8], UR12 ;  /* 0x0000000c08ff75b2 */ /* 0x0087220008000100 */
[----:B------:R3:W1:Y:S01]  /*05d0*/  SYNCS.EXCH.64 URZ, [UR8+0x40], UR12 ;  /* 0x0000400c08ff75b2 */ /* 0x0006620008000100 */
        /* <DEDUP_REMOVED lines=13> */
[----:B------:R3:W1:Y:S02]  /*06b0*/  SYNCS.EXCH.64 URZ, [UR8+0x78], UR12 ;  /* 0x0000780c08ff75b2 */ /* 0x0006640008000100 */
[----:B---3--:R-:W-:Y:S01]  /*06c0*/  NOP ;  /* 0x0000000000007918 */ /* 0x008fe20000000000 */
.L_x_9:
[----:B------:R-:W3:Y:S01]  /*06d0*/  SHFL.IDX PT, R0, R156, RZ, 0x1f ;  /* 0x00001fff9c007589 */ /* 0x000ee200000e0000 */
[----:B------:R-:W-:Y:S01]  /*06e0*/  NOP ;  /* 0x0000000000007918 */ /* 0x000fe20000000000 */
[----:B---3--:R-:W-:-:S13]  /*06f0*/  ISETP.NE.AND P1, PT, R0, 0x1, PT ;  /* 0x000000010000780c */ /* 0x008fda0003f25270 */
[----:B------:R-:W-:Y:S05]  /*0700*/  @P1 BRA `(.L_x_10) ;  /* 0x0000000000541947 */ /* 0x000fea0003800000 */
[----:B------:R-:W-:Y:S01]  /*0710*/  UMOV UR9, 0x400 ;  /* 0x0000040000097882 */ /* 0x000fe20000000000 */
[----:B------:R-:W-:Y:S01]  /*0720*/  UMOV UR8, 0x20 ;  /* 0x0000002000087882 */ /* 0x000fe20000000000 */
[----:B------:R-:W-:Y:S01]  /*0730*/  UMOV UR7, 0x80 ;  /* 0x0000008000077882 */ /* 0x000fe20000000000 */
[----:B------:R-:W-:Y:S02]  /*0740*/  ULEA UR9, UR37, UR9, 0x18 ;  /* 0x0000000925097291 */ /* 0x000fe4000f8ec0ff */
[----:B------:R-:W-:-:S04]  /*0750*/  UIADD3 UR12, UPT, UPT, -UR8, 0x100000, URZ ;  /* 0x00100000080c7890 */ /* 0x000fc8000fffe1ff */
[----:B------:R-:W-:Y:S02]  /*0760*/  USHF.L.U32 UR13, UR12, 0xb, URZ ;  /* 0x0000000b0c0d7899 */ /* 0x000fe400080006ff */
[----:B------:R-:W-:Y:S02]  /*0770*/  USHF.L.U32 UR12, UR12, 0x1, URZ ;  /* 0x000000010c0c7899 */ /* 0x000fe400080006ff */
[----:B------:R-:W-:-:S04]  /*0780*/  UIADD3 UR14, UPT, UPT, -UR7, 0x100000, URZ ;  /* 0x00100000070e7890 */ /* 0x000fc8000fffe1ff */
[----:B------:R-:W-:Y:S02]  /*0790*/  USHF.L.U32 UR15, UR14, 0xb, URZ ;  /* 0x0000000b0e0f7899 */ /* 0x000fe400080006ff */
[----:B------:R-:W-:Y:S01]  /*07a0*/  USHF.L.U32 UR14, UR14, 0x1, URZ ;  /* 0x000000010e0e7899 */ /* 0x000fe200080006ff */
[----:B------:R-:W-:Y:S01]  /*07b0*/  ELECT P1, URZ, PT ;  /* 0x0000000000ff782f */ /* 0x000fe20003820000 */
[----:B------:R-:W3:Y:S02]  /*07c0*/  FENCE.VIEW.ASYNC.S ;  /* 0x00000000000073c6 */ /* 0x000ee40000000000 */
[----:B---3--:R3:W1:Y:S08]  /*07d0*/  SYNCS.EXCH.64 URZ, [UR9+0x80], UR12 ;  /* 0x0000800c09ff75b2 */ /* 0x0086700008000100 */
[----:B------:R3:W1:Y:S01]  /*07e0*/  SYNCS.EXCH.64 URZ, [UR9+0xa0], UR14 ;  /* 0x0000a00e09ff75b2 */ /* 0x0006620008000100 */
[----:B------:R3:W1:Y:S01]  /*07f0*/  SYNCS.EXCH.64 URZ, [UR9+0x88], UR12 ;  /* 0x0000880c09ff75b2 */ /* 0x0006620008000100 */
[----:B------:R3:W1:Y:S01]  /*0800*/  SYNCS.EXCH.64 URZ, [UR9+0xa8], UR14 ;  /* 0x0000a80e09ff75b2 */ /* 0x0006620008000100 */
[----:B------:R3:W1:Y:S01]  /*0810*/  SYNCS.EXCH.64 URZ, [UR9+0x90], UR12 ;  /* 0x0000900c09ff75b2 */ /* 0x0006620008000100 */
[----:B------:R3:W1:Y:S01]  /*0820*/  SYNCS.EXCH.64 URZ, [UR9+0xb0], UR14 ;  /* 0x0000b00e09ff75b2 */ /* 0x0006620008000100 */
[----:B------:R3:W1:Y:S01]  /*0830*/  SYNCS.EXCH.64 URZ, [UR9+0x98], UR12 ;  /* 0x0000980c09ff75b2 */ /* 0x0006620008000100 */
[----:B------:R3:W1:Y:S01]  /*0840*/  SYNCS.EXCH.64 URZ, [UR9+0xb8], UR14 ;  /* 0x0000b80e09ff75b2 */ /* 0x0006620008000100 */
[----:B------:R-:W-:Y:S01]  /*0850*/  NOP ;  /* 0x0000000000007918 */ /* 0x000fe20000000000 */
.L_x_10:
[----:B------:R-:W2:Y:S01]  /*0860*/  SHFL.IDX PT, R0, R156, RZ, 0x1f ;  /* 0x00001fff9c007589 */ /* 0x000ea200000e0000 */
[----:B------:R-:W-:Y:S01]  /*0870*/  NOP ;  /* 0x0000000000007918 */ /* 0x000fe20000000000 */
[----:B--2---:R-:W-:-:S13]  /*0880*/  ISETP.NE.AND P1, PT, R0, 0x3, PT ;  /* 0x000000030000780c */ /* 0x004fda0003f25270 */
[----:B------:R-:W-:Y:S05]  /*0890*/  @P1 BRA `(.L_x_11) ;  /* 0x00000000002c1947 */ /* 0x000fea0003800000 */
[----:B------:R-:W-:Y:S01]  /*08a0*/  UMOV UR8, 0x400 ;  /* 0x0000040000087882 */ /* 0x000fe20000000000 */
[----:B------:R-:W-:Y:S01]  /*08b0*/  UMOV UR7, 0x20 ;  /* 0x0000002000077882 */ /* 0x000fe20000000000 */
[----:B------:R-:W-:Y:S02]  /*08c0*/  ULEA UR8, UR37, UR8, 0x18 ;  /* 0x0000000825087291 */ /* 0x000fe4000f8ec0ff */
[----:B---3--:R-:W-:-:S04]  /*08d0*/  UIADD3 UR12, UPT, UPT, -UR7, 0x100000, URZ ;  /* 0x00100000070c7890 */ /* 0x008fc8000fffe1ff */
[----:B------:R-:W-:Y:S02]  /*08e0*/  USHF.L.U32 UR13, UR12, 0xb, URZ ;  /* 0x0000000b0c0d7899 */ /* 0x000fe400080006ff */
[----:B------:R-:W-:Y:S01]  /*08f0*/  USHF.L.U32 UR12, UR12, 0x1, URZ ;  /* 0x000000010c0c7899 */ /* 0x000fe200080006ff */
[----:B------:R-:W-:Y:S01]  /*0900*/  ELECT P1, URZ, PT ;  /* 0x0000000000ff782f */ /* 0x000fe20003820000 */
[----:B------:R-:W2:Y:S10]  /*0910*/  FENCE.VIEW.ASYNC.S ;  /* 0x00000000000073c6 */ /* 0x000eb40000000000 */
[----:B--2---:R2:W3:Y:S01]  /*0920*/  SYNCS.EXCH.64 URZ, [UR8+0xc0], UR12 ;  /* 0x0000c00c08ff75b2 */ /* 0x0044e20008000100 */
[----:B------:R2:W1:Y:S01]  /*0930*/  SYNCS.EXCH.64 URZ, [UR8+0xc8], UR12 ;  /* 0x0000c80c08ff75b2 */ /* 0x0004620008000100 */
[----:B------:R-:W-:Y:S01]  /*0940*/  NOP ;  /* 0x0000000000007918 */ /* 0x000fe20000000000 */
.L_x_11:
[----:B------:R-:W4:Y:S01]  /*0950*/  SHFL.IDX PT, R0, R156, RZ, 0x1f ;  /* 0x00001fff9c007589 */ /* 0x000f2200000e0000 */
[----:B------:R-:W-:Y:S01]  /*0960*/  NOP ;  /* 0x0000000000007918 */ /* 0x000fe20000000000 */
[----:B----4-:R-:W-:-:S13]  /*0970*/  ISETP.NE.AND P1, PT, R0, 0x4, PT ;  /* 0x000000040000780c */ /* 0x010fda0003f25270 */
[----:B------:R-:W-:Y:S05]  /*0980*/  @P1 BRA `(.L_x_12) ;  /* 0x0000000000481947 */ /* 0x000fea0003800000 */
[----:B---3--:R-:W-:Y:S01]  /*0990*/  UMOV UR9, 0x1a0 ;  /* 0x000001a000097882 */ /* 0x008fe20000000000 */
[----:B--2---:R-:W-:Y:S01]  /*09a0*/  UMOV UR8, 0x400 ;  /* 0x0000040000087882 */ /* 0x004fe20000000000 */
[----:B------:R-:W-:Y:S01]  /*09b0*/  USEL UR9, UR9, 0x1e0, UP5 ;  /* 0x000001e009097887 */ /* 0x000fe2000a800000 */
        /* <DEDUP_REMOVED lines=9> */
[----:B------:R-:W2:Y:S02]  /*0a50*/  FENCE.VIEW.ASYNC.S ;  /* 0x00000000000073c6 */ /* 0x000ea40000000000 */
[----:B--2---:R4:W2:Y:S08]  /*0a60*/  SYNCS.EXCH.64 URZ, [UR8+0xd0], UR12 ;  /* 0x0000d00c08ff75b2 */ /* 0x0048b00008000100 */
[----:B------:R4:W3:Y:S01]  /*0a70*/  SYNCS.EXCH.64 URZ, [UR8+0xe0], UR14 ;  /* 0x0000e00e08ff75b2 */ /* 0x0008e20008000100 */
[----:B------:R4:W1:Y:S01]  /*0a80*/  SYNCS.EXCH.64 URZ, [UR8+0xd8], UR12 ;  /* 0x0000d80c08ff75b2 */ /* 0x0008620008000100 */
[----:B------:R4:W1:Y:S02]  /*0a90*/  SYNCS.EXCH.64 URZ, [UR8+0xe8], UR14 ;  /* 0x0000e80e08ff75b2 */ /* 0x0008640008000100 */
[----:B----4-:R-:W-:Y:S01]  /*0aa0*/  NOP ;  /* 0x0000000000007918 */ /* 0x010fe20000000000 */
.L_x_12:
[----:B------:R-:W4:Y:S01]  /*0ab0*/  SHFL.IDX PT, R0, R156, RZ, 0x1f ;  /* 0x00001fff9c007589 */ /* 0x000f2200000e0000 */
[----:B------:R-:W-:Y:S01]  /*0ac0*/  NOP ;  /* 0x0000000000007918 */ /* 0x000fe20000000000 */
[----:B----4-:R-:W-:-:S13]  /*0ad0*/  ISETP.NE.AND P1, PT, R0, 0x5, PT ;  /* 0x000000050000780c */ /* 0x010fda0003f25270 */
[----:B------:R-:W-:Y:S05]  /*0ae0*/  @P1 BRA `(.L_x_13) ;  /* 0x0000000000541947 */ /* 0x000fea0003800000 */
[----:B---3--:R-:W-:Y:S01]  /*0af0*/  UMOV UR9, 0x400 ;  /* 0x0000040000097882 */ /* 0x008fe20000000000 */
[----:B--2---:R-:W-:Y:S01]  /*0b00*/  UMOV UR8, 0x1 ;  /* 0x0000000100087882 */ /* 0x004fe20000000000 */
        /* <DEDUP_REMOVED lines=13> */
[----:B------:R4:W1:Y:S01]  /*0be0*/  SYNCS.EXCH.64 URZ, [UR9+0x118], UR14 ;  /* 0x0001180e09ff75b2 */ /* 0x0008620008000100 */
[----:B------:R4:W1:Y:S01]  /*0bf0*/  SYNCS.EXCH.64 URZ, [UR9+0x100], UR12 ;  /* 0x0001000c09ff75b2 */ /* 0x0008620008000100 */
[----:B------:R4:W1:Y:S01]  /*0c00*/  SYNCS.EXCH.64 URZ, [UR9+0x120], UR14 ;  /* 0x0001200e09ff75b2 */ /* 0x0008620008000100 */
[----:B------:R4:W1:Y:S01]  /*0c10*/  SYNCS.EXCH.64 URZ, [UR9+0x108], UR12 ;  /* 0x0001080c09ff75b2 */ /* 0x0008620008000100 */
[----:B------:R4:W1:Y:S02]  /*0c20*/  SYNCS.EXCH.64 URZ, [UR9+0x128], UR14 ;  /* 0x0001280e09ff75b2 */ /* 0x0008640008000100 */
[----:B----4-:R-:W-:Y:S01]  /*0c30*/  NOP ;  /* 0x0000000000007918 */ /* 0x010fe20000000000 */
.L_x_13:
[----:B------:R-:W4:Y:S01]  /*0c40*/  SHFL.IDX PT, R0, R156, RZ, 0x1f ;  /* 0x00001fff9c007589 */ /* 0x000f2200000e0000 */
[----:B------:R-:W-:Y:S01]  /*0c50*/  ISETP.NE.OR P0, PT, RZ, UR10, !P0 ;  /* 0x0000000aff007c0c */ /* 0x000fe2000c705670 */
[----:B------:R-:W-:Y:S01]  /*0c60*/  NOP ;  /* 0x0000000000007918 */ /* 0x000fe20000000000 */
[----:B----4-:R-:W-:-:S13]  /*0c70*/  ISETP.NE.AND P1, PT, R0, 0x3, PT ;  /* 0x000000030000780c */ /* 0x010fda0003f25270 */
[----:B------:R-:W-:Y:S05]  /*0c80*/  @P1 BRA `(.L_x_14) ;  /* 0x0000000000341947 */ /* 0x000fea0003800000 */
[----:B--2---:R-:W-:Y:S01]  /*0c90*/  UMOV UR8, 0x400 ;  /* 0x0000040000087882 */ /* 0x004fe20000000000 */
[----:B------:R-:W-:Y:S01]  /*0ca0*/  UMOV UR7, 0x20 ;  /* 0x0000002000077882 */ /* 0x000fe20000000000 */
[----:B------:R-:W-:Y:S02]  /*0cb0*/  ULEA UR8, UR37, UR8, 0x18 ;  /* 0x0000000825087291 */ /* 0x000fe4000f8ec0ff */
[----:B---3--:R-:W-:-:S04]  /*0cc0*/  UIADD3 UR12, UPT, UPT, -UR7, 0x100000, URZ ;  /* 0x00100000070c7890 */ /* 0x008fc8000fffe1ff */
[----:B------:R-:W-:Y:S02]  /*0cd0*/  USHF.L.U32 UR13, UR12, 0xb, URZ ;  /* 0x0000000b0c0d7899 */ /* 0x000fe400080006ff */
[----:B------:R-:W-:Y:S01]  /*0ce0*/  USHF.L.U32 UR12, UR12, 0x1, URZ ;  /* 0x000000010c0c7899 */ /* 0x000fe200080006ff */
[----:B------:R-:W-:Y:S01]  /*0cf0*/  ELECT P1, URZ, PT ;  /* 0x0000000000ff782f */ /* 0x000fe20003820000 */
[----:B------:R-:W2:Y:S10]  /*0d00*/  FENCE.VIEW.ASYNC.S ;  /* 0x00000000000073c6 */ /* 0x000eb40000000000 */
[----:B--2---:R4:W2:Y:S01]  /*0d10*/  SYNCS.EXCH.64 URZ, [UR8+0x130], UR12 ;  /* 0x0001300c08ff75b2 */ /* 0x0048a20008000100 */
[----:B------:R4:W3:Y:S01]  /*0d20*/  SYNCS.EXCH.64 URZ, [UR8+0x140], UR12 ;  /* 0x0001400c08ff75b2 */ /* 0x0008e20008000100 */
[----:B------:R4:W1:Y:S01]  /*0d30*/  SYNCS.EXCH.64 URZ, [UR8+0x138], UR12 ;  /* 0x0001380c08ff75b2 */ /* 0x0008620008000100 */
[----:B------:R4:W1:Y:S02]  /*0d40*/  SYNCS.EXCH.64 URZ, [UR8+0x148], UR12 ;  /* 0x0001480c08ff75b2 */ /* 0x0008640008000100 */
[----:B----4-:R-:W-:Y:S01]  /*0d50*/  NOP ;  /* 0x0000000000007918 */ /* 0x010fe20000000000 */
.L_x_14:
[----:B------:R-:W-:Y:S01]  /*0d60*/  VOTEU.ALL UP1, P0 ;  /* 0x0000000000ff7886 */ /* 0x000fe20000020000 */
[----:B--2---:R-:W2:Y:S01]  /*0d70*/  LDCU UR8, c[0x0][0x36c] ;  /* 0x00006d80ff0877ac */ /* 0x004ea20008000800 */
[----:B------:R-:W-:Y:S01]  /*0d80*/  NOP ;  /* 0x0000000000007918 */ /* 0x000fe20000000000 */
[----:B------:R-:W-:Y:S01]  /*0d90*/  LOP3.LUT R10, R153, 0x1f, RZ, 0xc0, !PT ;  /* 0x0000001f990a7812 */ /* 0x000fe200078ec0ff */
[----:B---3--:R-:W-:Y:S01]  /*0da0*/  UMOV UR12, 0x20 ;  /* 0x00000020000c7882 */ /* 0x008fe20000000000 */
[----:B------:R-:W-:Y:S01]  /*0db0*/  @!UP1 UMOV UR7, 0x400 ;  /* 0x0000040000079882 */ /* 0x000fe20000000000 */
[----:B------:R-:W-:-:S04]  /*0dc0*/  @!UP1 UIADD3 UR12, UPT, UPT, -UR12, 0x100000, URZ ;  /* 0x001000000c0c9890 */ /* 0x000fc8000fffe1ff */
[----:B------:R-:W-:Y:S02]  /*0dd0*/  @!UP1 USHF.L.U32 UR13, UR12, 0xb, URZ ;  /* 0x0000000b0c0d9899 */ /* 0x000fe400080006ff */
[----:B------:R-:W-:Y:S02]  /*0de0*/  @!UP1 USHF.L.U32 UR12, UR12, 0x1, URZ ;  /* 0x000000010c0c9899 */ /* 0x000fe400080006ff */
[----:B------:R-:W-:Y:S01]  /*0df0*/  @!UP1 ULEA UR7, UR37, UR7, 0x18 ;  /* 0x0000000725079291 */ /* 0x000fe2000f8ec0ff */
[----:B------:R-:W-:Y:S01]  /*0e00*/  VOTEU.ALL UP1, P0 ;  /* 0x0000000000ff7886 */ /* 0x000fe20000020000 */
[----:B------:R-:W-:Y:S01]  /*0e10*/  UISETP.NE.AND UP4, UPT, UR10, URZ, UPT ;  /* 0x000000ff0a00728c */ /* 0x000fe2000bf85270 */
[----:B------:R-:W3:Y:S09]  /*0e20*/  FENCE.VIEW.ASYNC.S ;  /* 0x00000000000073c6 */ /* 0x000ef20000000000 */
[----:B---3--:R3:W4:Y:S01]  /*0e30*/  @!UP1 SYNCS.EXCH.64 URZ, [UR7+0x150], UR12 ;  /* 0x0001500c07ff95b2 */ /* 0x0087220008000100 */
[----:B--2---:R-:W-:-:S09]  /*0e40*/  UISETP.EQ.U32.AND UP1, UPT, UR8, 0x1, UPT ;  /* 0x000000010800788c */ /* 0x004fd2000bf22070 */
[----:B------:R-:W-:Y:S05]  /*0e50*/  BRA.U !UP1, `(.L_x_15) ;  /* 0x0000000109087547 */ /* 0x000fea000b800000 */
[----:B-1--4-:R-:W-:Y:S01]  /*0e60*/  UCGABAR_ARV ;  /* 0x00000000000079c7 */ /* 0x012fe20008000000 */
[----:B------:R-:W-:Y:S05]  /*0e70*/  BRA `(.L_x_16) ;  /* 0x0000000000047947 */ /* 0x000fea0003800000 */
.L_x_15:
[----:B-1--4-:R-:W-:Y:S01]  /*0e80*/  NOP ;  /* 0x0000000000007918 */ /* 0x012fe20000000000 */
.L_x_16:
[----:B------:R-:W1:Y:S01]  /*0e90*/  S2R R23, SR_CTAID.Y ;  /* 0x0000000000177919 */ /* 0x000e620000002600 */
[----:B------:R-:W-:-:S05]  /*0ea0*/  CS2R.32 R132, SR_CgaSize ;  /* 0x0000000000847805 */ /* 0x000fca0000008a00 */
[----:B------:R-:W-:-:S05]  /*0eb0*/  IMAD R132, R132, -0xa0, RZ ;  /* 0xffffff6084847824 */ /* 0x000fca00078e02ff */
[----:B---3--:R-:W-:-:S14]  /*0ec0*/  R2UR UR7, R132 ;  /* 0x00000000840772ca */ /* 0x008fdc00000e0000 */
[----:B------:R-:W2:Y:S01]  /*0ed0*/  LDCU UR7, c[0x0][UR7+0x2b4] ;  /* 0x00005680070777ac */ /* 0x000ea20008000800 */
[----:B------:R-:W-:-:S05]  /*0ee0*/  CS2R.32 R0, SR_CgaSize ;  /* 0x0000000000007805 */ /* 0x000fca0000008a00 */
[----:B------:R-:W-:-:S06]  /*0ef0*/  IMAD R0, R0, -0xa0, RZ ;  /* 0xffffff6000007824 */ /* 0x000fcc00078e02ff */
[----:B------:R-:W3:Y:S01]  /*0f00*/  LDC R0, c[0x0][R0+0x2a4] ;  /* 0x0000a90000007b82 */ /* 0x000ee20000000800 */
[----:B------:R-:W-:Y:S01]  /*0f10*/  PRMT R8, RZ, 0x7610, R8 ;  /* 0x00007610ff087816 */ /* 0x000fe20000000008 */
[----:B------:R-:W4:Y:S01]  /*0f20*/  S2R R9, SR_CTAID.X ;  /* 0x0000000000097919 */ /* 0x000f220000002500 */
[----:B------:R-:W-:-:S05]  /*0f30*/  CS2R.32 R132, SR_CgaSize ;  /* 0x0000000000847805 */ /* 0x000fca0000008a00 */
[----:B------:R-:W-:-:S05]  /*0f40*/  IMAD R132, R132, -0xa0, RZ ;  /* 0xffffff6084847824 */ /* 0x000fca00078e02ff */
[----:B------:R-:W-:-:S14]  /*0f50*/  R2UR UR8, R132 ;  /* 0x00000000840872ca */ /* 0x000fdc00000e0000 */
[----:B------:R-:W3:Y:S01]  /*0f60*/  LDCU UR8, c[0x0][UR8+0x2b0] ;  /* 0x00005600080877ac */ /* 0x000ee20008000800 */
[----:B------:R-:W-:Y:S01]  /*0f70*/  UISETP.NE.AND UP2, UPT, UR10, 0x2, UPT ;  /* 0x000000020a00788c */ /* 0x000fe2000bf45270 */
[----:B------:R-:W2:Y:S01]  /*0f80*/  LDC R11, c[0x0][0xb24] ;  /* 0x0002c900ff0b7b82 */ /* 0x000ea20000000800 */
[----:B------:R-:W-:-:S05]  /*0f90*/  CS2R.32 R2, SR_CgaSize ;  /* 0x0000000000027805 */ /* 0x000fca0000008a00 */
[----:B------:R-:W-:-:S06]  /*0fa0*/  IMAD R2, R2, -0xa0, RZ ;  /* 0xffffff6002027824 */ /* 0x000fcc00078e02ff */
[----:B------:R-:W3:Y:S08]  /*0fb0*/  LDC R2, c[0x0][R2+0x2a0] ;  /* 0x0000a80002027b82 */ /* 0x000ef00000000800 */
[----:B------:R-:W3:Y:S01]  /*0fc0*/  LDC R65, c[0x0][0xb24] ;  /* 0x0002c900ff417b82 */ /* 0x000ee20000000800 */
[----:B-1----:R-:W-:-:S07]  /*0fd0*/  I2FP.F32.U32 R115, R23 ;  /* 0x0000001700737245 */ /* 0x002fce0000201000 */
[----:B------:R-:W1:Y:S01]  /*0fe0*/  S2UR UR36, SR_CTAID.Z ;  /* 0x00000000002479c3 */ /* 0x000e620000002700 */
[----:B--2---:R-:W-:Y:S01]  /*0ff0*/  ISETP.GE.AND P0, PT, R11, 0x1, PT ;  /* 0x000000010b00780c */ /* 0x004fe20003f06270 */
[----:B----4-:R-:W-:Y:S01]  /*1000*/  IMAD.MOV.U32 R22, RZ, RZ, R9 ;  /* 0x000000ffff167224 */ /* 0x010fe200078e0009 */
[----:B------:R-:W-:Y:S01]  /*1010*/  I2FP.F32.U32 R132, R9 ;  /* 0x0000000900847245 */ /* 0x000fe20000201000 */
[----:B------:R-:W-:Y:S01]  /*1020*/  FMUL R115, R115, UR7 ;  /* 0x0000000773737c20 */ /* 0x000fe20008400000 */
[----:B------:R-:W2:Y:S03]  /*1030*/  LDCU UR7, c[0x0][0xb30] ;  /* 0x00016600ff0777ac */ /* 0x000ea60008000800 */
[----:B---3--:R-:W-:Y:S02]  /*1040*/  FMUL R132, R132, UR8 ;  /* 0x0000000884847c20 */ /* 0x008fe40008400000 */
[----:B------:R-:W3:Y:S08]  /*1050*/  F2I.U32.TRUNC.NTZ R115, R115 ;  /* 0x0000007300737305 */ /* 0x000ef0000020f000 */
[----:B------:R-:W4:Y:S01]  /*1060*/  F2I.U32.TRUNC.NTZ R132, R132 ;  /* 0x0000008400847305 */ /* 0x000f22000020f000 */
[----:B--2---:R-:W-:Y:S01]  /*1070*/  UISETP.NE.AND UP3, UPT, UR7, 0x1, UPT ;  /* 0x000000010700788c */ /* 0x004fe2000bf65270 */
[----:B---3--:R-:W-:-:S05]  /*1080*/  IADD3 R115, PT, PT, -R115, RZ, RZ ;  /* 0x000000ff73737210 */ /* 0x008fca0007ffe1ff */
[----:B------:R-:W-:Y:S01]  /*1090*/  IMAD R115, R0, R115, R23 ;  /* 0x0000007300737224 */ /* 0x000fe200078e0217 */
[----:B------:R-:W-:Y:S01]  /*10a0*/  PRMT R0, RZ, 0x7610, R0 ;  /* 0x00007610ff007816 */ /* 0x000fe20000000000 */
[----:B----4-:R-:W-:-:S04]  /*10b0*/  IMAD.MOV R132, RZ, RZ, -R132 ;  /* 0x000000ffff847224 */ /* 0x010fc800078e0a84 */
[----:B------:R-:W-:Y:S01]  /*10c0*/  IMAD R132, R2, R132, R9 ;  /* 0x0000008402847224 */ /* 0x000fe200078e0209 */
[----:B-1----:R-:W-:Y:S06]  /*10d0*/  BRA.U UP4, `(.L_x_17) ;  /* 0x0000000104247547 */ /* 0x002fec000b800000 */
[----:B------:R-:W-:Y:S01]  /*10e0*/  ISETP.NE.AND P1, PT, R115, RZ, PT ;  /* 0x000000ff7300720c */ /* 0x000fe20003f25270 */
[----:B------:R-:W-:Y:S01]  /*10f0*/  IMAD.MOV.U32 R0, RZ, RZ, 0x3 ;  /* 0x00000003ff007424 */ /* 0x000fe200078e00ff */
[C---:B------:R-:W-:Y:S02]  /*1100*/  LOP3.LUT R2, R132.reuse, 0xfffffffe, RZ, 0xc0, !PT ;  /* 0xfffffffe84027812 */ /* 0x040fe400078ec0ff */
[----:B------:R-:W-:Y:S02]  /*1110*/  ISETP.LT.U32.OR P1, PT, R132, 0x2, !P1 ;  /* 0x000000028400780c */ /* 0x000fe40004f21470 */
[----:B------:R-:W-:Y:S02]  /*1120*/  SHF.L.U32 R0, R0, R2, RZ ;  /* 0x0000000200007219 */ /* 0x000fe400000006ff */
[----:B------:R-:W-:Y:S02]  /*1130*/  SEL R4, RZ, 0x1, !P1 ;  /* 0x00000001ff047807 */ /* 0x000fe40004800000 */
[----:B------:R-:W-:-:S05]  /*1140*/  SEL R3, RZ, 0x2, !P1 ;  /* 0x00000002ff037807 */ /* 0x000fca0004800000 */
[----:B------:R-:W-:-:S05]  /*1150*/  IMAD.IADD R3, R4, 0x1, R3 ;  /* 0x0000000104037824 */ /* 0x000fca00078e0203 */
[----:B------:R-:W-:Y:S02]  /*1160*/  PRMT R8, R3, 0x7610, R8 ;  /* 0x0000761003087816 */ /* 0x000fe40000000008 */
.L_x_17:
[----:B------:R-:W-:Y:S05]  /*1170*/  @!P0 BRA `(.L_x_18) ;  /* 0x0000000000b88947 */ /* 0x000fea0003800000 */
[----:B------:R-:W1:Y:S01]  /*1180*/  LDC.64 R4, c[0x0][0xb18] ;  /* 0x0002c600ff047b82 */ /* 0x000e620000000a00 */
[----:B------:R-:W-:-:S07]  /*1190*/  ISETP.NE.AND P0, PT, R11, 0x1, PT ;  /* 0x000000010b00780c */ /* 0x000fce0003f05270 */
[----:B------:R-:W2:Y:S08]  /*11a0*/  LDC R22, c[0x0][0xb0c] ;  /* 0x0002c300ff167b82 */ /* 0x000eb00000000800 */
[----:B------:R-:W3:Y:S08]  /*11b0*/  LDC R14, c[0x0][0x370] ;  /* 0x0000dc00ff0e7b82 */ /* 0x000ef00000000800 */
[----:B------:R-:W4:Y:S01]  /*11c0*/  LDC R13, c[0x0][0x374] ;  /* 0x0000dd00ff0d7b82 */ /* 0x000f220000000800 */
[----:B-1----:R-:W-:-:S07]  /*11d0*/  ISETP.NE.AND P1, PT, R4, 0x1, PT ;  /* 0x000000010400780c */ /* 0x002fce0003f25270 */
[----:B------:R-:W3:Y:S01]  /*11e0*/  LDC.64 R6, c[0x0][0xb10] ;  /* 0x0002c400ff067b82 */ /* 0x000ee20000000a00 */
[----:B--2---:R-:W-:-:S07]  /*11f0*/  ISETP.NE.AND P2, PT, R22, 0x1, PT ;  /* 0x000000011600780c */ /* 0x004fce0003f45270 */
[----:B------:R-:W1:Y:S08]  /*1200*/  LDC R12, c[0x0][0xb20] ;  /* 0x0002c800ff0c7b82 */ /* 0x000e700000000800 */
[----:B------:R-:W2:Y:S01]  /*1210*/  LDC.64 R2, c[0x0][0xb28] ;  /* 0x0002ca00ff027b82 */ /* 0x000ea20000000a00 */
[----:B----4-:R-:W-:-:S04]  /*1220*/  IMAD.HI.U32 R15, R13, R5, RZ ;  /* 0x000000050d0f7227 */ /* 0x010fc800078e00ff */
[----:B------:R-:W-:-:S04]  /*1230*/  IMAD.HI.U32 R5, R23, R5, RZ ;  /* 0x0000000517057227 */ /* 0x000fc800078e00ff */
[----:B---3--:R-:W-:-:S05]  /*1240*/  IMAD.HI.U32 R16, R14, R6, RZ ;  /* 0x000000060e107227 */ /* 0x008fca00078e00ff */
[-C--:B------:R-:W-:Y:S01]  /*1250*/  @P2 SHF.R.U32.HI R14, RZ, R7.reuse, R16 ;  /* 0x00000007ff0e2219 */ /* 0x080fe20000011610 */
[----:B------:R-:W-:Y:S01]  /*1260*/  IMAD.HI.U32 R16, R9, R6, RZ ;  /* 0x0000000609107227 */ /* 0x000fe200078e00ff */
[-C--:B-1----:R-:W-:Y:S02]  /*1270*/  @P1 SHF.R.U32.HI R13, RZ, R12.reuse, R15 ;  /* 0x0000000cff0d1219 */ /* 0x082fe4000001160f */
[----:B------:R-:W-:Y:S02]  /*1280*/  SHF.R.U32.HI R5, RZ, R12, R5 ;  /* 0x0000000cff057219 */ /* 0x000fe40000011605 */
[----:B------:R-:W-:Y:S02]  /*1290*/  SHF.R.U32.HI R16, RZ, R7, R16 ;  /* 0x00000007ff107219 */ /* 0x000fe40000011610 */
[----:B------:R-:W-:Y:S01]  /*12a0*/  SEL R5, R23, R5, !P1 ;  /* 0x0000000517057207 */ /* 0x000fe20004800000 */
[----:B--2---:R-:W-:Y:S01]  /*12b0*/  IMAD.HI.U32 R15, R13, R2, RZ ;  /* 0x000000020d0f7227 */ /* 0x004fe200078e00ff */
[----:B------:R-:W-:-:S03]  /*12c0*/  SEL R16, R9, R16, !P2 ;  /* 0x0000001009107207 */ /* 0x000fc60005000000 */
[----:B------:R-:W-:Y:S01]  /*12d0*/  IMAD.HI.U32 R6, R14, R2, RZ ;  /* 0x000000020e067227 */ /* 0x000fe200078e00ff */
[----:B------:R-:W-:-:S04]  /*12e0*/  @P0 SHF.R.U32.HI R13, RZ, R3, R15 ;  /* 0x00000003ff0d0219 */ /* 0x000fc8000001160f */
[----:B------:R-:W-:Y:S01]  /*12f0*/  @P0 SHF.R.U32.HI R14, RZ, R3, R6 ;  /* 0x00000003ff0e0219 */ /* 0x000fe20000011606 */
[----:B------:R-:W-:-:S04]  /*1300*/  IMAD R13, R13, R11, RZ ;  /* 0x0000000b0d0d7224 */ /* 0x000fc800078e02ff */
[----:B------:R-:W-:Y:S01]  /*1310*/  IMAD R6, R14, R11, RZ ;  /* 0x0000000b0e067224 */ /* 0x000fe200078e02ff */
[----:B------:R-:W-:-:S04]  /*1320*/  ISETP.GE.AND P1, PT, R5, R13, PT ;  /* 0x0000000d0500720c */ /* 0x000fc80003f26270 */
[----:B------:R-:W-:Y:S01]  /*1330*/  ISETP.GE.OR P1, PT, R16, R6, P1 ;  /* 0x000000061000720c */ /* 0x000fe20000f26670 */
[----:B------:R-:W-:-:S05]  /*1340*/  IMAD.HI.U32 R6, R5, R2, RZ ;  /* 0x0000000205067227 */ /* 0x000fca00078e00ff */
[----:B------:R-:W-:-:S04]  /*1350*/  SHF.R.U32.HI R6, RZ, R3, R6 ;  /* 0x00000003ff067219 */ /* 0x000fc80000011606 */
[----:B------:R-:W-:-:S03]  /*1360*/  SEL R6, R5, R6, !P0 ;  /* 0x0000000605067207 */ /* 0x000fc60004000000 */
[----:B------:R-:W-:Y:S01]  /*1370*/  @!P1 IMAD.HI.U32 R7, R16, R2, RZ ;  /* 0x0000000210079227 */ /* 0x000fe200078e00ff */
[----:B------:R-:W-:-:S04]  /*1380*/  IADD3 R2, PT, PT, -R6, RZ, RZ ;  /* 0x000000ff06027210 */ /* 0x000fc80007ffe1ff */
[----:B------:R-:W-:Y:S01]  /*1390*/  @!P1 SHF.R.U32.HI R3, RZ, R3, R7 ;  /* 0x00000003ff039219 */ /* 0x000fe20000011607 */
[----:B------:R-:W-:Y:S01]  /*13a0*/  IMAD R2, R11, R2, R5 ;  /* 0x000000020b027224 */ /* 0x000fe200078e0205 */
[----:B------:R-:W-:Y:S02]  /*13b0*/  IADD3 R7, PT, PT, -R5, RZ, RZ ;  /* 0x000000ff05077210 */ /* 0x000fe40007ffe1ff */
[----:B------:R-:W-:-:S03]  /*13c0*/  @!P1 SEL R3, R16, R3, !P0 ;  /* 0x0000000310039207 */ /* 0x000fc60004000000 */
[----:B------:R-:W-:Y:S02]  /*13d0*/  IMAD R7, R4, R7, R23 ;  /* 0x0000000704077224 */ /* 0x000fe400078e0217 */
[--C-:B------:R-:W-:Y:S02]  /*13e0*/  @!P1 IMAD.IADD R6, R6, 0x1, -R3.reuse ;  /* 0x0000000106069824 */ /* 0x100fe400078e0a03 */
[----:B------:R-:W-:Y:S01]  /*13f0*/  @!P1 IMAD R3, R2, R14, R3 ;  /* 0x0000000e02039224 */ /* 0x000fe200078e0203 */
[----:B------:R-:W-:Y:S01]  /*1400*/  IADD3 R2, PT, PT, -R16, RZ, RZ ;  /* 0x000000ff10027210 */ /* 0x000fe20007ffe1ff */
[----:B------:R-:W-:Y:S02]  /*1410*/  @!P1 IMAD R5, R6, R11, R16 ;  /* 0x0000000b06059224 */ /* 0x000fe400078e0210 */
[----:B------:R-:W-:Y:S02]  /*1420*/  @!P1 IMAD.MOV.U32 R16, RZ, RZ, R3 ;  /* 0x000000ffff109224 */ /* 0x000fe400078e0003 */
[----:B------:R-:W-:-:S02]  /*1430*/  IMAD R2, R22, R2, R9 ;  /* 0x0000000216027224 */ /* 0x000fc400078e0209 */
[----:B------:R-:W-:Y:S02]  /*1440*/  IMAD R23, R5, R4, R7 ;  /* 0x0000000405177224 */ /* 0x000fe400078e0207 */
[----:B------:R-:W-:Y:S02]  /*1450*/  IMAD R22, R16, R22, R2 ;  /* 0x0000001610167224 */ /* 0x000fe400078e0202 */
.L_x_18:
[----:B------:R-:W-:Y:S05]  /*1460*/  BRA.U UP3, `(.L_x_19) ;  /* 0x0000000103407547 */ /* 0x000fea000b800000 */
[----:B------:R-:W1:Y:S08]  /*1470*/  LDC.64 R4, c[0x0][0xb10] ;  /* 0x0002c400ff047b82 */ /* 0x000e700000000a00 */
[----:B------:R-:W2:Y:S08]  /*1480*/  LDC.64 R2, c[0x0][0xb18] ;  /* 0x0002c600ff027b82 */ /* 0x000eb00000000a00 */
[----:B------:R-:W3:Y:S08]  /*1490*/  LDC R6, c[0x0][0xb20] ;  /* 0x0002c800ff067b82 */ /* 0x000ef00000000800 */
[----:B------:R-:W4:Y:S01]  /*14a0*/  LDC R7, c[0x0][0xb0c] ;  /* 0x0002c300ff077b82 */ /* 0x000f220000000800 */
[----:B-1----:R-:W-:-:S05]  /*14b0*/  IMAD.HI.U32 R4, R22, R4, RZ ;  /* 0x0000000416047227 */ /* 0x002fca00078e00ff */
[----:B------:R-:W-:Y:S01]  /*14c0*/  SHF.R.U32.HI R4, RZ, R5, R4 ;  /* 0x00000005ff047219 */ /* 0x000fe20000011604 */
[----:B--2---:R-:W-:Y:S01]  /*14d0*/  IMAD.HI.U32 R3, R23, R3, RZ ;  /* 0x0000000317037227 */ /* 0x004fe200078e00ff */
[----:B------:R-:W-:-:S04]  /*14e0*/  ISETP.NE.AND P0, PT, R2, 0x1, PT ;  /* 0x000000010200780c */ /* 0x000fc80003f05270 */
[----:B---3--:R-:W-:-:S04]  /*14f0*/  SHF.R.U32.HI R3, RZ, R6, R3 ;  /* 0x00000006ff037219 */ /* 0x008fc80000011603 */
[----:B------:R-:W-:Y:S02]  /*1500*/  SEL R3, R23, R3, !P0 ;  /* 0x0000000317037207 */ /* 0x000fe40004000000 */
[----:B----4-:R-:W-:-:S04]  /*1510*/  ISETP.NE.AND P1, PT, R7, 0x1, PT ;  /* 0x000000010700780c */ /* 0x010fc80003f25270 */
[----:B------:R-:W-:-:S05]  /*1520*/  SEL R5, R22, R4, !P1 ;  /* 0x0000000416057207 */ /* 0x000fca0004800000 */
[----:B------:R-:W-:Y:S02]  /*1530*/  IMAD.IADD R4, R3, 0x1, -R5 ;  /* 0x0000000103047824 */ /* 0x000fe400078e0a05 */
[----:B------:R-:W-:Y:S02]  /*1540*/  IMAD.IADD R3, R5, 0x1, -R3 ;  /* 0x0000000105037824 */ /* 0x000fe400078e0a03 */
[----:B------:R-:W-:Y:S02]  /*1550*/  IMAD R22, R4, R7, R22 ;  /* 0x0000000704167224 */ /* 0x000fe400078e0216 */
[----:B------:R-:W-:Y:S02]  /*1560*/  IMAD R23, R3, R2, R23 ;  /* 0x0000000203177224 */ /* 0x000fe400078e0217 */
.L_x_19:
[----:B------:R-:W-:Y:S05]  /*1570*/  BRA.U !UP1, `(.L_x_20) ;  /* 0x00000001090c7547 */ /* 0x000fea000b800000 */
[----:B------:R-:W-:Y:S01]  /*1580*/  UCGABAR_WAIT ;  /* 0x0000000000007dc7 */ /* 0x000fe20008000000 */
[----:B------:R-:W-:Y:S01]  /*1590*/  CCTL.IVALL ;  /* 0x00000000ff00798f */ /* 0x000fe20002000000 */
[----:B------:R-:W-:Y:S05]  /*15a0*/  BRA `(.L_x_21) ;  /* 0x0000000000047947 */ /* 0x000fea0003800000 */
.L_x_20:
[----:B------:R-:W-:Y:S06]  /*15b0*/  BAR.SYNC.DEFER_BLOCKING 0x0 ;  /* 0x0000000000007b1d */ /* 0x000fec0000010000 */
.L_x_21:
[----:B------:R-:W-:Y:S05]  /*15c0*/  BRA.U UP2, `(.L_x_22) ;  /* 0x0000001502407547 */ /* 0x000fea000b800000 */
[----:B------:R-:W1:Y:S01]  /*15d0*/  LDCU UR4, c[0x0][0x38c] ;  /* 0x00007180ff0477ac */ /* 0x000e620008000800 */
[----:B------:R-:W2:Y:S01]  /*15e0*/  LDC R8, c[0x0][0x370] ;  /* 0x0000dc00ff087b82 */ /* 0x000ea20000000800 */
[C---:B------:R-:W-:Y:S02]  /*15f0*/  IMAD.SHL.U32 R17, R9.reuse, 0x40, RZ ;  /* 0x0000004009117824 */ /* 0x040fe400078e00ff */
[----:B------:R-:W-:Y:S01]  /*1600*/  HFMA2 R15, -RZ, RZ, 0, 5.9604644775390625e-08 ;  /* 0x00000001ff0f7431 */ /* 0x000fe200000001ff */
[----:B------:R-:W-:Y:S01]  /*1610*/  UISETP.NE.AND UP1, UPT, UR10, URZ, UPT ;  /* 0x000000ff0a00728c */ /* 0x000fe2000bf25270 */
[----:B------:R-:W-:Y:S01]  /*1620*/  ISETP.NE.AND P4, PT, R10, RZ, P5 ;  /* 0x000000ff0a00720c */ /* 0x000fe20002f85270 */
[----:B------:R-:W-:Y:S01]  /*1630*/  IMAD.SHL.U32 R16, R9, 0x80, RZ ;  /* 0x0000008009107824 */ /* 0x000fe200078e00ff */
[----:B------:R-:W-:Y:S01]  /*1640*/  CS2R R12, SRZ ;  /* 0x00000000000c7805 */ /* 0x000fe2000001ff00 */
[----:B------:R-:W-:Y:S01]  /*1650*/  IMAD.MOV.U32 R14, RZ, RZ, RZ ;  /* 0x000000ffff0e7224 */ /* 0x000fe200078e00ff */
[----:B------:R-:W3:Y:S01]  /*1660*/  LDC R0, c[0x0][0x374] ;  /* 0x0000dd00ff007b82 */ /* 0x000ee20000000800 */
[----:B------:R-:W-:Y:S01]  /*1670*/  MOV R11, 0x1 ;  /* 0x00000001000b7802 */ /* 0x000fe20000000f00 */
[----:B------:R-:W4:Y:S01]  /*1680*/  LDCU.64 UR14, c[0x0][0x348] ;  /* 0x00006900ff0e77ac */ /* 0x000f220008000a00 */
[----:B------:R-:W-:Y:S01]  /*1690*/  LOP3.LUT R17, R17, 0x40, RZ, 0xc0, !PT ;  /* 0x0000004011117812 */ /* 0x000fe200078ec0ff */
[----:B------:R-:W-:Y:S01]  /*16a0*/  USEL UR22, UR6, 0x2, UP1 ;  /* 0x0000000206167887 */ /* 0x000fe20008800000 */
[----:B------:R-:W-:Y:S01]  /*16b0*/  UMOV UR23, URZ ;  /* 0x000000ff00177c82 */ /* 0x000fe20008000000 */
[----:B-1----:R-:W-:-:S04]  /*16c0*/  UIADD3 UR5, UPT, UPT, UR4, 0x3f, URZ ;  /* 0x0000003f04057890 */ /* 0x002fc8000fffe0ff */
[----:B------:R-:W-:-:S04]  /*16d0*/  USHF.R.S32.HI UR7, URZ, 0x1f, UR5 ;  /* 0x0000001fff077899 */ /* 0x000fc80008011405 */
[----:B------:R-:W-:Y:S02]  /*16e0*/  ULEA.HI UR7, UR7, UR5, URZ, 0x6 ;  /* 0x0000000507077291 */ /* 0x000fe4000f8f30ff */
[----:B------:R-:W-:Y:S02]  /*16f0*/  UIADD3 UR5, UPT, UPT, UR4, -0x1, URZ ;  /* 0xffffffff04057890 */ /* 0x000fe4000fffe0ff */
[----:B------:R-:W-:Y:S02]  /*1700*/  USHF.R.S32.HI UR7, URZ, 0x6, UR7 ;  /* 0x00000006ff077899 */ /* 0x000fe40008011407 */
[----:B------:R-:W-:Y:S02]  /*1710*/  UISETP.GE.U32.AND UP2, UPT, UR5, -0x7f, UPT ;  /* 0xffffff810500788c */ /* 0x000fe4000bf46070 */
[----:B------:R-:W-:Y:S02]  /*1720*/  UISETP.LT.U32.AND UP0, UPT, UR7, 0x8, UPT ;  /* 0x000000080700788c */ /* 0x000fe4000bf01070 */
[----:B------:R-:W-:-:S02]  /*1730*/  UIADD3 UR4, UPT, UPT, UR4, 0x7e, URZ ;  /* 0x0000007e04047890 */ /* 0x000fc4000fffe0ff */
[----:B------:R-:W-:-:S04]  /*1740*/  USEL UR5, UR7, 0x8, UP0 ;  /* 0x0000000807057887 */ /* 0x000fc80008000000 */
[----:B------:R-:W-:Y:S02]  /*1750*/  UIADD3 UR21, UPT, UPT, UR5, -0x1, URZ ;  /* 0xffffffff05157890 */ /* 0x000fe4000fffe0ff */
[----:B------:R-:W-:Y:S02]  /*1760*/  @UP2 UIADD3 UR21, UPT, UPT, UR5, URZ, URZ ;  /* 0x000000ff05152290 */ /* 0x000fe4000fffe0ff */
[----:B------:R-:W-:Y:S02]  /*1770*/  UIADD3 UR24, UPT, UPT, UR7, -UR5, URZ ;  /* 0x8000000507187290 */ /* 0x000fe4000fffe0ff */
[----:B------:R-:W-:Y:S02]  /*1780*/  UIADD3 UR13, UPT, UPT, UR21, 0x1, URZ ;  /* 0x00000001150d7890 */ /* 0x000fe4000fffe0ff */
[----:B--2-4-:R-:W-:-:S12]  /*1790*/  UIADD3 UR21, UPT, UPT, -UR21, URZ, URZ ;  /* 0x000000ff15157290 */ /* 0x014fd8000fffe1ff */
.L_x_42:
[----:B------:R-:W-:Y:S01]  /*17a0*/  UISETP.NE.AND UP0, UPT, UR37, URZ, UPT ;  /* 0x000000ff2500728c */ /* 0x000fe2000bf05270 */
[----:B------:R-:W1:Y:S08]  /*17b0*/  S2UR UR37, SR_CgaCtaId ;  /* 0x00000000002579c3 */ /* 0x000e700000008800 */
[----:B------:R-:W-:Y:S05]  /*17c0*/  BRA.U UP0, `(.L_x_23) ;  /* 0x0000000100347547 */ /* 0x000fea000b800000 */
[----:B------:R-:W2:Y:S01]  /*17d0*/  S2R R2, SR_CgaCtaId ;  /* 0x0000000000027919 */ /* 0x000ea20000008800 */
[----:B------:R-:W-:-:S04]  /*17e0*/  MOV R3, 0x400 ;  /* 0x0000040000037802 */ /* 0x000fc80000000f00 */
[----:B--2---:R-:W-:Y:S02]  /*17f0*/  LEA R2, R2, R3, 0x18 ;  /* 0x0000000302027211 */ /* 0x004fe400078ec0ff */
[----:B------:R-:W-:-:S03]  /*1800*/  SHF.L.U32 R3, R11, 0x1f, RZ ;  /* 0x0000001f0b037819 */ /* 0x000fc600000006ff */
[----:B------:R-:W-:-:S04]  /*1810*/  IMAD R2, R12, 0x8, R2 ;  /* 0x000000080c027824 */ /* 0x000fc800078e0202 */
[----:B------:R-:W2:Y:S02]  /*1820*/  SYNCS.PHASECHK.TRANS64.TRYWAIT P0, [R2+URZ+0x140], R3 ;  /* 0x00014003020075a7 */ /* 0x000ea400080011ff */
[----:B--2---:R-:W-:Y:S05]  /*1830*/  @!P0 BRA `(.L_x_24) ;  /* 0x0000008c00b08947 */ /* 0x004fea0003800000 */
.L_x_233:
[----:B------:R-:W-:Y:S01]  /*1840*/  VIADD R12, R12, 0x1 ;  /* 0x000000010c0c7836 */ /* 0x000fe20000000000 */
[----:B------:R2:W-:Y:S04]  /*1850*/  SYNCS.ARRIVE.TRANS64.A1T0 RZ, [R2+URZ+0x130], RZ ;  /* 0x000130ff02ff79a7 */ /* 0x0005e800081000ff */
[----:B------:R-:W-:-:S04]  /*1860*/  ISETP.NE.AND P0, PT, R12, 0x2, PT ;  /* 0x000000020c00780c */ /* 0x000fc80003f05270 */
[----:B------:R-:W-:Y:S02]  /*1870*/  SEL R12, R12, RZ, P0 ;  /* 0x000000ff0c0c7207 */ /* 0x000fe40000000000 */
[----:B--2---:R-:W-:-:S04]  /*1880*/  SEL R2, RZ, 0x1, P0 ;  /* 0x00000001ff027807 */ /* 0x004fc80000000000 */
[----:B------:R-:W-:-:S07]  /*1890*/  LOP3.LUT R11, R11, R2, RZ, 0x3c, !PT ;  /* 0x000000020b0b7212 */ /* 0x000fce00078e3cff */
.L_x_23:
[----:B------:R-:W-:Y:S01]  /*18a0*/  UMOV UR6, 0x400 ;  /* 0x0000040000067882 */ /* 0x000fe20000000000 */
[----:B------:R-:W-:Y:S01]  /*18b0*/  SHF.L.U32 R2, R15, 0x1f, RZ ;  /* 0x0000001f0f027819 */ /* 0x000fe200000006ff */
[----:B-1----:R-:W-:Y:S01]  /*18c0*/  ULEA UR6, UR37, UR6, 0x18 ;  /* 0x0000000625067291 */ /* 0x002fe2000f8ec0ff */
[----:B------:R-:W-:Y:S01]  /*18d0*/  R2UR UR35, R16 ;  /* 0x00000000102372ca */ /* 0x000fe200000e0000 */
[----:B------:R-:W-:Y:S01]  /*18e0*/  UISETP.GE.U32.AND UP0, UPT, UR4, 0x7f, UPT ;  /* 0x0000007f0400788c */ /* 0x000fe2000bf06070 */
[----:B------:R-:W-:Y:S01]  /*18f0*/  R2UR UR11, R17 ;  /* 0x00000000110b72ca */ /* 0x000fe200000e0000 */
[----:B------:R-:W-:Y:S01]  /*1900*/  ULEA UR8, UR23, UR6, 0x3 ;  /* 0x0000000617087291 */ /* 0x000fe2000f8e18ff */
[----:B------:R-:W-:-:S08]  /*1910*/  UMOV UR25, URZ ;  /* 0x000000ff00197c82 */ /* 0x000fd00008000000 */
[----:B------:R1:W2:Y:S01]  /*1920*/  SYNCS.PHASECHK.TRANS64.TRYWAIT P0, [UR8+0x40], R2 ;  /* 0x00004002ff0075a7 */ /* 0x0002a20008001108 */
[----:B------:R-:W-:-:S13]  /*1930*/  R2UR UR8, R23 ;  /* 0x00000000170872ca */ /* 0x000fda00000e0000 */
[----:B------:R-:W-:Y:S01]  /*1940*/  ULEA UR11, UR8, UR11, 0x7 ;  /* 0x0000000b080b7291 */ /* 0x000fe2000f8e38ff */
[----:B-1----:R-:W-:-:S05]  /*1950*/  LEA.HI R2, R22, R22, RZ, 0x1 ;  /* 0x0000001616027211 */ /* 0x002fca00078f08ff */
[----:B------:R-:W-:-:S05]  /*1960*/  IMAD.SHL.U32 R2, R2, 0x80, RZ ;  /* 0x0000008002027824 */ /* 0x000fca00078e00ff */
[----:B------:R-:W-:-:S04]  /*1970*/  LOP3.LUT R2, R2, 0xffffff00, RZ, 0xc0, !PT ;  /* 0xffffff0002027812 */ /* 0x000fc800078ec0ff */
[----:B------:R-:W-:-:S13]  /*1980*/  R2UR UR9, R2 ;  /* 0x00000000020972ca */ /* 0x000fda00000e0000 */
[----:B------:R-:W-:Y:S01]  /*1990*/  ULOP3.LUT UR35, UR9, 0x80, UR35, 0xf8, !UPT ;  /* 0x0000008009237892 */ /* 0x000fe2000f8ef823 */
[----:B------:R-:W-:Y:S11]  /*19a0*/  BRA.U !UP0, `(.L_x_25) ;  /* 0x0000000108c07547 */ /* 0x000ff6000b800000 */
[----:B------:R-:W-:Y:S01]  /*19b0*/  UMOV UR16, UR21 ;  /* 0x0000001500107c82 */ /* 0x000fe20008000000 */
[----:B------:R-:W-:Y:S01]  /*19c0*/  UMOV UR17, UR23 ;  /* 0x0000001700117c82 */ /* 0x000fe20008000000 */
[----:B------:R-:W-:-:S05]  /*19d0*/  UMOV UR34, URZ ;  /* 0x000000ff00227c82 */ /* 0x000fca0008000000 */
.L_x_31:
[----:B------:R-:W-:Y:S01]  /*19e0*/  ULEA UR33, UR17, UR6, 0x3 ;  /* 0x0000000611217291 */ /* 0x000fe2000f8e18ff */
[----:B------:R-:W-:Y:S01]  /*19f0*/  @P5 MOV R3, 0xc000 ;  /* 0x0000c00000035802 */ /* 0x000fe20000000f00 */
[----:B-12-4-:R-:W-:Y:S10]  /*1a00*/  @P0 BRA `(.L_x_26) ;  /* 0x00000000000c0947 */ /* 0x016ff40003800000 */
[----:B------:R-:W-:-:S04]  /*1a10*/  SHF.L.U32 R4, R15, 0x1f, RZ ;  /* 0x0000001f0f047819 */ /* 0x000fc800000006ff */
[----:B------:R-:W1:Y:S02]  /*1a20*/  SYNCS.PHASECHK.TRANS64.TRYWAIT P0, [UR33+0x40], R4 ;  /* 0x00004004ff0075a7 */ /* 0x000e640008001121 */
[----:B-1----:R-:W-:Y:S05]  /*1a30*/  @!P0 BRA `(.L_x_27) ;  /* 0x0000008c00448947 */ /* 0x002fea0003800000 */
.L_x_26:
[----:B------:R2:W-:Y:S01]  /*1a40*/  @P5 SYNCS.ARRIVE.TRANS64 RZ, [UR33], R3 ;  /* 0x00000003ffff59a7 */ /* 0x0005e20008000021 */
[----:B------:R-:W-:Y:S02]  /*1a50*/  ULOP3.LUT UR8, UR22, 0x2, URZ, 0xfc, !UPT ;  /* 0x0000000216087892 */ /* 0x000fe4000f8efcff */
[----:B------:R-:W-:Y:S02]  /*1a60*/  UIADD3 UR16, UPT, UPT, UR16, 0x1, URZ ;  /* 0x0000000110107890 */ /* 0x000fe4000fffe0ff */
[----:B------:R-:W-:Y:S02]  /*1a70*/  UISETP.NE.AND UP0, UPT, UR8, 0x2, UPT ;  /* 0x000000020800788c */ /* 0x000fe4000bf05270 */
[----:B------:R-:W-:-:S07]  /*1a80*/  UISETP.NE.AND UP2, UPT, UR16, 0x1, UPT ;  /* 0x000000011000788c */ /* 0x000fce000bf45270 */
[----:B------:R-:W-:Y:S05]  /*1a90*/  BRA.U UP0, `(.L_x_28) ;  /* 0x0000000100047547 */ /* 0x000fea000b800000 */
[----:B------:R-:W-:Y:S05]  /*1aa0*/  BPT.TRAP 0x1 ;  /* 0x000000040000795c */ /* 0x000fea0000300000 */
.L_x_28:
[----:B------:R-:W-:Y:S04]  /*1ab0*/  BSSY.RECONVERGENT B0, `(.L_x_29) ;  /* 0x0000003000007945 */ /* 0x000fe80003800200 */
[----:B------:R-:W-:Y:S05]  /*1ac0*/  @!P4 BRA `(.L_x_30) ;  /* 0x000000000004c947 */ /* 0x000fea0003800000 */
[----:B------:R-:W-:Y:S05]  /*1ad0*/  BPT.TRAP 0x1 ;  /* 0x000000040000795c */ /* 0x000fea0000300000 */
.L_x_30:
[----:B------:R-:W-:Y:S05]  /*1ae0*/  BSYNC.RECONVERGENT B0 ;  /* 0x0000000000007941 */ /* 0x000fea0003800200 */
.L_x_29:
[----:B------:R-:W-:Y:S02]  /*1af0*/  UIADD3 UR23, UPT, UPT, UR17, 0x1, URZ ;  /* 0x0000000111177890 */ /* 0x000fe4000fffe0ff */
[----:B------:R-:W-:Y:S02]  /*1b00*/  ULEA UR32, UR17, UR6, 0xe ;  /* 0x0000000611207291 */ /* 0x000fe4000f8e70ff */
[----:B------:R-:W-:Y:S02]  /*1b10*/  UISETP.NE.AND UP0, UPT, UR23, 0x8, UPT ;  /* 0x000000081700788c */ /* 0x000fe4000bf05270 */
[----:B------:R-:W-:Y:S02]  /*1b20*/  UIADD3 UR28, UP1, UPT, UR14, 0x80, URZ ;  /* 0x000000800e1c7890 */ /* 0x000fe4000ff3e0ff */
[----:B------:R-:W-:Y:S02]  /*1b30*/  USEL UR9, URZ, 0x1, UP0 ;  /* 0x00000001ff097887 */ /* 0x000fe40008000000 */
[----:B------:R-:W-:-:S02]  /*1b40*/  USEL UR23, UR23, URZ, UP0 ;  /* 0x000000ff17177287 */ /* 0x000fc40008000000 */
[----:B------:R-:W-:Y:S02]  /*1b50*/  UIADD3 UR26, UP0, UPT, UR14, 0x180, URZ ;  /* 0x000001800e1a7890 */ /* 0x000fe4000ff1e0ff */
[----:B------:R-:W-:Y:S01]  /*1b60*/  ULEA UR8, UR23, UR6, 0x3 ;  /* 0x0000000617087291 */ /* 0x000fe2000f8e18ff */
[----:B------:R-:W-:Y:S01]  /*1b70*/  LOP3.LUT R15, R15, UR9, RZ, 0x3c, !PT ;  /* 0x000000090f0f7c12 */ /* 0x000fe2000f8e3cff */
[----:B------:R-:W-:Y:S02]  /*1b80*/  ULOP3.LUT UR33, UR33, 0xfefffff8, URZ, 0xc0, !UPT ;  /* 0xfefffff821217892 */ /* 0x000fe4000f8ec0ff */
[----:B------:R-:W-:Y:S01]  /*1b90*/  UIADD3.X UR29, UPT, UPT, URZ, UR15, URZ, UP1, !UPT ;  /* 0x0000000fff1d7290 */ /* 0x000fe20008ffe4ff */
[----:B-1----:R-:W-:Y:S01]  /*1ba0*/  SHF.L.U32 R2, R15, 0x1f, RZ ;  /* 0x0000001f0f027819 */ /* 0x002fe200000006ff */
[----:B------:R-:W-:Y:S02]  /*1bb0*/  UIADD3 UR32, UPT, UPT, UR32, 0x8400, URZ ;  /* 0x0000840020207890 */ /* 0x000fe4000fffe0ff */
[----:B------:R-:W-:Y:S01]  /*1bc0*/  UIADD3.X UR27, UPT, UPT, URZ, UR15, URZ, UP0, !UPT ;  /* 0x0000000fff1b7290 */ /* 0x000fe200087fe4ff */
[----:B------:R1:W4:Y:S01]  /*1bd0*/  SYNCS.PHASECHK.TRANS64.TRYWAIT P0, [UR8+0x40], R2 ;  /* 0x00004002ff0075a7 */ /* 0x0003220008001108 */
[----:B------:R-:W-:Y:S01]  /*1be0*/  ULEA UR8, UR17, UR6, 0xd ;  /* 0x0000000611087291 */ /* 0x000fe2000f8e68ff */
[----:B------:R-:W-:Y:S01]  /*1bf0*/  UMOV UR18, 0x0 ;  /* 0x0000000000127882 */ /* 0x000fe20000000000 */
[----:B------:R-:W-:-:S02]  /*1c00*/  UMOV UR19, 0x10000000 ;  /* 0x1000000000137882 */ /* 0x000fc40000000000 */
[----:B------:R-:W-:Y:S01]  /*1c10*/  UIADD3 UR8, UPT, UPT, UR8, 0x28400, URZ ;  /* 0x0002840008087890 */ /* 0x000fe2000fffe0ff */
[----:B------:R2:W-:Y:S01]  /*1c20*/  UTMALDG.3D.2CTA [UR32], [UR28], desc[UR18] ;  /* 0x000012201c0075b4 */ /* 0x0005e20008211000 */
[----:B------:R-:W-:Y:S01]  /*1c30*/  UMOV UR10, UR34 ;  /* 0x00000022000a7c82 */ /* 0x000fe20008000000 */
[----:B------:R-:W-:Y:S01]  /*1c40*/  UMOV UR12, UR36 ;  /* 0x00000024000c7c82 */ /* 0x000fe20008000000 */
[----:B------:R-:W-:Y:S01]  /*1c50*/  UMOV UR9, UR33 ;  /* 0x0000002100097c82 */ /* 0x000fe20008000000 */
[----:B------:R-:W-:Y:S01]  /*1c60*/  UMOV UR25, UR13 ;  /* 0x0000000d00197c82 */ /* 0x000fe20008000000 */
[----:B------:R-:W-:-:S03]  /*1c70*/  UMOV UR17, UR23 ;  /* 0x0000001700117c82 */ /* 0x000fc60008000000 */
[----:B------:R1:W-:Y:S01]  /*1c80*/  UTMALDG.3D.2CTA [UR8], [UR26], desc[UR18] ;  /* 0x000012081a0075b4 */ /* 0x0003e20008211000 */
[----:B--2---:R-:W-:Y:S01]  /*1c90*/  UIADD3 UR34, UPT, UPT, UR34, 0x40, URZ ;  /* 0x0000004022227890 */ /* 0x004fe2000fffe0ff */
[----:B------:R-:W-:Y:S11]  /*1ca0*/  BRA.U UP2, `(.L_x_31) ;  /* 0xfffffffd024c7547 */ /* 0x000ff6000b83ffff */
.L_x_25:
[----:B--2-4-:R-:W-:Y:S01]  /*1cb0*/  PLOP3.LUT P0, PT, PT, PT, UP5, 0x80, 0x8 ;  /* 0x000000000008781c */ /* 0x014fe20003f0f058 */
[----:B-1----:R-:W-:Y:S01]  /*1cc0*/  ULEA UR8, UR23, UR6, 0x3 ;  /* 0x0000000617087291 */ /* 0x002fe2000f8e18ff */
[----:B------:R-:W-:Y:S01]  /*1cd0*/  SHF.L.U32 R2, R15, 0x1f, RZ ;  /* 0x0000001f0f027819 */ /* 0x000fe200000006ff */
[----:B------:R-:W-:-:S10]  /*1ce0*/  UISETP.GT.AND UP0, UPT, UR7, UR5, UPT ;  /* 0x000000050700728c */ /* 0x000fd4000bf04270 */
[----:B------:R-:W-:Y:S01]  /*1cf0*/  @!P0 SYNCS.ARRIVE.TRANS64.A1T0 RZ, [UR6+0xc8], RZ ;  /* 0x0000c8ffffff89a7 */ /* 0x000fe20008100006 */
[----:B------:R1:W2:Y:S01]  /*1d00*/  SYNCS.PHASECHK.TRANS64.TRYWAIT P0, [UR8+0x40], R2 ;  /* 0x00004002ff0075a7 */ /* 0x0002a20008001108 */
[----:B------:R-:W-:Y:S05]  /*1d10*/  BRA.U !UP0, `(.L_x_32) ;  /* 0x0000000108c07547 */ /* 0x000fea000b800000 */
[----:B------:R-:W-:Y:S01]  /*1d20*/  UIADD3 UR26, UPT, UPT, UR24, UR25, URZ ;  /* 0x00000019181a7290 */ /* 0x000fe2000fffe0ff */
[----:B------:R-:W-:-:S11]  /*1d30*/  UMOV UR27, UR23 ;  /* 0x00000017001b7c82 */ /* 0x000fd60008000000 */
.L_x_38:
[----:B------:R-:W-:Y:S01]  /*1d40*/  ULEA UR17, UR27, UR6, 0x3 ;  /* 0x000000061b117291 */ /* 0x000fe2000f8e18ff */
[----:B--2---:R-:W-:Y:S01]  /*1d50*/  @P5 MOV R3, 0xc000 ;  /* 0x0000c00000035802 */ /* 0x004fe20000000f00 */
[----:B-12---:R-:W-:Y:S10]  /*1d60*/  @P0 BRA `(.L_x_33) ;  /* 0x00000000000c0947 */ /* 0x006ff40003800000 */
[----:B------:R-:W-:-:S04]  /*1d70*/  SHF.L.U32 R4, R15, 0x1f, RZ ;  /* 0x0000001f0f047819 */ /* 0x000fc800000006ff */
[----:B------:R-:W2:Y:S02]  /*1d80*/  SYNCS.PHASECHK.TRANS64.TRYWAIT P0, [UR17+0x40], R4 ;  /* 0x00004004ff0075a7 */ /* 0x000ea40008001111 */
[----:B--2---:R-:W-:Y:S05]  /*1d90*/  @!P0 BRA `(.L_x_34) ;  /* 0x0000008800848947 */ /* 0x004fea0003800000 */
.L_x_33:
[----:B------:R2:W-:Y:S01]  /*1da0*/  @P5 SYNCS.ARRIVE.TRANS64 RZ, [UR17], R3 ;  /* 0x00000003ffff59a7 */ /* 0x0005e20008000011 */
[----:B------:R-:W-:-:S04]  /*1db0*/  ULOP3.LUT UR8, UR22, 0x2, URZ, 0xfc, !UPT ;  /* 0x0000000216087892 */ /* 0x000fc8000f8efcff */
[----:B------:R-:W-:-:S09]  /*1dc0*/  UISETP.NE.AND UP0, UPT, UR8, 0x2, UPT ;  /* 0x000000020800788c */ /* 0x000fd2000bf05270 */
[----:B------:R-:W-:Y:S05]  /*1dd0*/  BRA.U UP0, `(.L_x_35) ;  /* 0x0000000100047547 */ /* 0x000fea000b800000 */
[----:B------:R-:W-:Y:S05]  /*1de0*/  BPT.TRAP 0x1 ;  /* 0x000000040000795c */ /* 0x000fea0000300000 */
.L_x_35:
[----:B------:R-:W-:Y:S04]  /*1df0*/  BSSY.RECONVERGENT B0, `(.L_x_36) ;  /* 0x0000003000007945 */ /* 0x000fe80003800200 */
[----:B------:R-:W-:Y:S05]  /*1e00*/  @!P4 BRA `(.L_x_37) ;  /* 0x000000000004c947 */ /* 0x000fea0003800000 */
[----:B------:R-:W-:Y:S05]  /*1e10*/  BPT.TRAP 0x1 ;  /* 0x000000040000795c */ /* 0x000fea0000300000 */
.L_x_37:
[----:B------:R-:W-:Y:S05]  /*1e20*/  BSYNC.RECONVERGENT B0 ;  /* 0x0000000000007941 */ /* 0x000fea0003800200 */
.L_x_36:
        /* <DEDUP_REMOVED lines=9> */
[----:B------:R-:W-:Y:S02]  /*1ec0*/  USHF.L.U32 UR18, UR25, 0x6, URZ ;  /* 0x0000000619127899 */ /* 0x000fe400080006ff */
[----:B------:R-:W-:Y:S01]  /*1ed0*/  ULOP3.LUT UR17, UR17, 0xfefffff8, URZ, 0xc0, !UPT ;  /* 0xfefffff811117892 */ /* 0x000fe2000f8ec0ff */
[----:B-1----:R-:W-:Y:S01]  /*1ee0*/  SHF.L.U32 R2, R15, 0x1f, RZ ;  /* 0x0000001f0f027819 */ /* 0x002fe200000006ff */
[----:B------:R-:W-:Y:S02]  /*1ef0*/  UIADD3 UR16, UPT, UPT, UR16, 0x8400, URZ ;  /* 0x0000840010107890 */ /* 0x000fe4000fffe0ff */
[----:B------:R-:W-:Y:S01]  /*1f00*/  UIADD3.X UR33, UPT, UPT, URZ, UR15, URZ, UP1, !UPT ;  /* 0x0000000fff217290 */ /* 0x000fe20008ffe4ff */
[----:B------:R4:W1:Y:S01]  /*1f10*/  SYNCS.PHASECHK.TRANS64.TRYWAIT P0, [UR8+0x40], R2 ;  /* 0x00004002ff0075a7 */ /* 0x0008620008001108 */
[----:B------:R-:W-:-:S02]  /*1f20*/  ULEA UR8, UR27, UR6, 0xd ;  /* 0x000000061b087291 */ /* 0x000fc4000f8e68ff */
[----:B------:R-:W-:Y:S02]  /*1f30*/  UIADD3.X UR31, UPT, UPT, URZ, UR15, URZ, UP0, !UPT ;  /* 0x0000000fff1f7290 */ /* 0x000fe400087fe4ff */
[----:B------:R-:W-:Y:S01]  /*1f40*/  UIADD3 UR8, UPT, UPT, UR8, 0x28400, URZ ;  /* 0x0002840008087890 */ /* 0x000fe2000fffe0ff */
[----:B------:R-:W-:Y:S01]  /*1f50*/  UMOV UR28, 0x0 ;  /* 0x00000000001c7882 */ /* 0x000fe20000000000 */
[----:B------:R-:W-:Y:S01]  /*1f60*/  UMOV UR29, 0x10000000 ;  /* 0x10000000001d7882 */ /* 0x000fe20000000000 */
[----:B------:R-:W-:Y:S01]  /*1f70*/  UMOV UR19, UR35 ;  /* 0x0000002300137c82 */ /* 0x000fe20008000000 */
[----:B------:R-:W-:Y:S01]  /*1f80*/  UMOV UR20, UR36 ;  /* 0x0000002400147c82 */ /* 0x000fe20008000000 */
[----:B------:R-:W-:Y:S01]  /*1f90*/  UMOV UR12, UR36 ;  /* 0x00000024000c7c82 */ /* 0x000fe20008000000 */
[----:B------:R-:W-:Y:S01]  /*1fa0*/  UMOV UR9, UR17 ;  /* 0x0000001100097c82 */ /* 0x000fe20008000000 */
[----:B------:R-:W-:Y:S01]  /*1fb0*/  UMOV UR10, UR18 ;  /* 0x00000012000a7c82 */ /* 0x000fe20008000000 */
[----:B------:R4:W-:Y:S01]  /*1fc0*/  UTMALDG.3D.2CTA [UR16], [UR32], desc[UR28] ;  /* 0x00001c10200075b4 */ /* 0x0009e20008211000 */
[----:B------:R-:W-:Y:S01]  /*1fd0*/  UIADD3 UR25, UPT, UPT, UR25, 0x1, URZ ;  /* 0x0000000119197890 */ /* 0x000fe2000fffe0ff */
[----:B------:R-:W-:-:S03]  /*1fe0*/  UMOV UR27, UR23 ;  /* 0x00000017001b7c82 */ /* 0x000fc60008000000 */
[----:B------:R-:W-:Y:S01]  /*1ff0*/  UISETP.NE.AND UP0, UPT, UR25, UR26, UPT ;  /* 0x0000001a1900728c */ /* 0x000fe2000bf05270 */
[----:B------:R4:W-:Y:S08]  /*2000*/  UTMALDG.3D.2CTA [UR8], [UR30], desc[UR28] ;  /* 0x00001c081e0075b4 */ /* 0x0009f00008211000 */
[----:B----4-:R-:W-:Y:S05]  /*2010*/  BRA.U UP0, `(.L_x_38) ;  /* 0xfffffffd00487547 */ /* 0x010fea000b83ffff */
.L_x_32:
[C---:B-1----:R-:W-:Y:S01]  /*2020*/  LEA R2, R14.reuse, UR6, 0x3 ;  /* 0x000000060e027c11 */ /* 0x042fe2000f8e18ff */
[----:B------:R-:W-:Y:S01]  /*2030*/  NOP ;  /* 0x0000000000007918 */ /* 0x000fe20000000000 */
[----:B--2---:R-:W-:Y:S02]  /*2040*/  SHF.L.U32 R3, R13, 0x1f, RZ ;  /* 0x0000001f0d037819 */ /* 0x004fe400000006ff */
[----:B------:R-:W-:Y:S02]  /*2050*/  LEA R4, R14, UR6, 0x4 ;  /* 0x000000060e047c11 */ /* 0x000fe4000f8e20ff */
[----:B------:R-:W1:Y:S02]  /*2060*/  SYNCS.PHASECHK.TRANS64.TRYWAIT P0, [R2+URZ+0xd0], R3 ;  /* 0x0000d003020075a7 */ /* 0x000e6400080011ff */
[----:B-1----:R-:W-:Y:S05]  /*2070*/  @!P0 BRA `(.L_x_39) ;  /* 0x0000008400e48947 */ /* 0x002fea0003800000 */
.L_x_236:
[----:B------:R-:W2:Y:S01]  /*2080*/  LDS.128 R4, [R4+0x160] ;  /* 0x0001600004047984 */ /* 0x000ea20000000c00 */
[----:B------:R-:W-:Y:S01]  /*2090*/  ISETP.GE.AND P0, PT, R65, 0x1, PT ;  /* 0x000000014100780c */ /* 0x000fe20003f06270 */
[----:B-1----:R-:W-:Y:S01]  /*20a0*/  VIADD R2, R2, 0xe0 ;  /* 0x000000e002027836 */ /* 0x002fe20000000000 */
[----:B------:R-:W-:Y:S01]  /*20b0*/  @!PT LDS RZ, [RZ] ;  /* 0x00000000fffff984 */ /* 0x000fe20000000800 */
[----:B------:R-:W-:Y:S01]  /*20c0*/  @!PT LDS RZ, [RZ] ;  /* 0x00000000fffff984 */ /* 0x000fe20000000800 */
[----:B------:R-:W-:Y:S01]  /*20d0*/  @!PT LDS RZ, [RZ] ;  /* 0x00000000fffff984 */ /* 0x000fe20000000800 */
[----:B------:R-:W-:Y:S01]  /*20e0*/  @!PT LDS RZ, [RZ] ;  /* 0x00000000fffff984 */ /* 0x000fe20000000800 */
[----:B------:R1:W-:Y:S06]  /*20f0*/  MEMBAR.ALL.CTA ;  /* 0x0000000000007992 */ /* 0x0003ec0000008000 */
[----:B-1----:R-:W1:Y:S01]  /*2100*/  FENCE.VIEW.ASYNC.S ;  /* 0x00000000000073c6 */ /* 0x002e620000000000 */
[----:B------:R-:W-:-:S04]  /*2110*/  PRMT R2, RZ, 0x654, R2 ;  /* 0x00000654ff027816 */ /* 0x000fc80000000002 */
[----:B-1----:R1:W-:Y:S01]  /*2120*/  SYNCS.ARRIVE.TRANS64.RED.A1T0 RZ, [R2+URZ], RZ ;  /* 0x000000ff02ff79a7 */ /* 0x0023e200081004ff */
[----:B--2---:R-:W-:-:S13]  /*2130*/  LOP3.LUT P2, RZ, R6, 0x1, RZ, 0xc0, !PT ;  /* 0x0000000106ff7812 */ /* 0x004fda000784c0ff */
[----:B------:R-:W-:Y:S01]  /*2140*/  @P2 SHF.R.U32.HI R3, RZ, 0x10, R5 ;  /* 0x00000010ff032819 */ /* 0x000fe20000011605 */
[----:B------:R-:W-:Y:S01]  /*2150*/  VOTEU.ANY UP0, P2 ;  /* 0x0000000000ff7886 */ /* 0x000fe20001000100 */
[----:B------:R-:W-:Y:S02]  /*2160*/  @P2 MOV R10, R4 ;  /* 0x00000004000a2202 */ /* 0x000fe40000000f00 */
[----:B------:R-:W-:Y:S02]  /*2170*/  @P2 R2UR.BROADCAST UR8, R3 ;  /* 0x00000000030822ca */ /* 0x000fe400008e0000 */
[----:B------:R-:W-:-:S11]  /*2180*/  @P2 LOP3.LUT R9, R5, 0xffff, RZ, 0xc0, !PT ;  /* 0x0000ffff05092812 */ /* 0x000fd600078ec0ff */
[----:B------:R-:W-:Y:S01]  /*2190*/  @UP0 UMOV UR36, UR8 ;  /* 0x0000000800240c82 */ /* 0x000fe20008000000 */
[----:B-1----:R-:W-:Y:S05]  /*21a0*/  @!P0 BRA `(.L_x_40) ;  /* 0x0000000000b88947 */ /* 0x002fea0003800000 */
[----:B------:R-:W3:Y:S01]  /*21b0*/  LDC.64 R4, c[0x0][0xb18] ;  /* 0x0002c600ff047b82 */ /* 0x000ee20000000a00 */
[----:B------:R-:W-:-:S07]  /*21c0*/  ISETP.NE.AND P3, PT, R65, 0x1, PT ;  /* 0x000000014100780c */ /* 0x000fce0003f65270 */
[----:B------:R-:W1:Y:S08]  /*21d0*/  LDC.64 R6, c[0x0][0xb10] ;  /* 0x0002c400ff067b82 */ /* 0x000e700000000a00 */
[----:B------:R-:W2:Y:S08]  /*21e0*/  LDC R18, c[0x0][0xb20] ;  /* 0x0002c800ff127b82 */ /* 0x000eb00000000800 */
[----:B------:R-:W4:Y:S01]  /*21f0*/  LDC R19, c[0x0][0xb0c] ;  /* 0x0002c300ff137b82 */ /* 0x000f220000000800 */
[----:B---3--:R-:W-:Y:S01]  /*2200*/  IMAD.HI.U32 R21, R0, R5, RZ ;  /* 0x0000000500157227 */ /* 0x008fe200078e00ff */
[----:B------:R-:W-:-:S03]  /*2210*/  ISETP.NE.AND P0, PT, R4, 0x1, PT ;  /* 0x000000010400780c */ /* 0x000fc60003f05270 */
[----:B------:R-:W-:-:S03]  /*2220*/  IMAD.HI.U32 R5, R9, R5, RZ ;  /* 0x0000000509057227 */ /* 0x000fc600078e00ff */
[----:B------:R-:W3:Y:S01]  /*2230*/  LDC.64 R2, c[0x0][0xb28] ;  /* 0x0002ca00ff027b82 */ /* 0x000ee20000000a00 */
[----:B-1----:R-:W-:-:S04]  /*2240*/  IMAD.HI.U32 R22, R8, R6, RZ ;  /* 0x0000000608167227 */ /* 0x002fc800078e00ff */
[----:B------:R-:W-:Y:S01]  /*2250*/  IMAD.HI.U32 R23, R10, R6, RZ ;  /* 0x000000060a177227 */ /* 0x000fe200078e00ff */
[----:B------:R-:W-:Y:S02]  /*2260*/  SHF.R.U32.HI R22, RZ, R7, R22 ;  /* 0x00000007ff167219 */ /* 0x000fe40000011616 */
[-C--:B--2---:R-:W-:Y:S02]  /*2270*/  SHF.R.U32.HI R21, RZ, R18.reuse, R21 ;  /* 0x00000012ff157219 */ /* 0x084fe40000011615 */
[----:B------:R-:W-:Y:S02]  /*2280*/  SHF.R.U32.HI R5, RZ, R18, R5 ;  /* 0x00000012ff057219 */ /* 0x000fe40000011605 */
[----:B------:R-:W-:Y:S02]  /*2290*/  SEL R21, R0, R21, !P0 ;  /* 0x0000001500157207 */ /* 0x000fe40004000000 */
[----:B------:R-:W-:Y:S02]  /*22a0*/  SHF.R.U32.HI R23, RZ, R7, R23 ;  /* 0x00000007ff177219 */ /* 0x000fe40000011617 */
[----:B----4-:R-:W-:-:S02]  /*22b0*/  ISETP.NE.AND P1, PT, R19, 0x1, PT ;  /* 0x000000011300780c */ /* 0x010fc40003f25270 */
[----:B------:R-:W-:Y:S02]  /*22c0*/  SEL R5, R9, R5, !P0 ;  /* 0x0000000509057207 */ /* 0x000fe40004000000 */
[----:B------:R-:W-:Y:S02]  /*22d0*/  SEL R22, R8, R22, !P1 ;  /* 0x0000001608167207 */ /* 0x000fe40004800000 */
[----:B------:R-:W-:Y:S01]  /*22e0*/  SEL R23, R10, R23, !P1 ;  /* 0x000000170a177207 */ /* 0x000fe20004800000 */
[----:B---3--:R-:W-:-:S04]  /*22f0*/  IMAD.HI.U32 R20, R21, R2, RZ ;  /* 0x0000000215147227 */ /* 0x008fc800078e00ff */
        /* <DEDUP_REMOVED lines=10> */
[----:B------:R-:W-:-:S04]  /*23a0*/  @!P0 IMAD.HI.U32 R7, R23, R2, RZ ;  /* 0x0000000217078227 */ /* 0x000fc800078e00ff */
[----:B------:R-:W-:Y:S01]  /*23b0*/  IMAD.MOV R2, RZ, RZ, -R6 ;  /* 0x000000ffff027224 */ /* 0x000fe200078e0a06 */
[----:B------:R-:W-:Y:S02]  /*23c0*/  @!P0 SHF.R.U32.HI R3, RZ, R3, R7 ;  /* 0x00000003ff038219 */ /* 0x000fe40000011607 */
[----:B------:R-:W-:Y:S01]  /*23d0*/  IADD3 R7, PT, PT, -R5, RZ, RZ ;  /* 0x000000ff05077210 */ /* 0x000fe20007ffe1ff */
[----:B------:R-:W-:Y:S01]  /*23e0*/  IMAD R2, R65, R2, R5 ;  /* 0x0000000241027224 */ /* 0x000fe200078e0205 */
        /* <DEDUP_REMOVED lines=10> */
.L_x_40:
[----:B------:R-:W1:Y:S02]  /*2490*/  LDCU UR8, c[0x0][0xb30] ;  /* 0x00016600ff0877ac */ /* 0x000e640008000800 */
[----:B-1----:R-:W-:-:S09]  /*24a0*/  UISETP.NE.AND UP0, UPT, UR8, 0x1, UPT ;  /* 0x000000010800788c */ /* 0x002fd2000bf05270 */
[----:B------:R-:W-:Y:S05]  /*24b0*/  BRA.U UP0, `(.L_x_41) ;  /* 0x0000000100407547 */ /* 0x000fea000b800000 */
[----:B------:R-:W1:Y:S08]  /*24c0*/  LDC.64 R4, c[0x0][0xb10] ;  /* 0x0002c400ff047b82 */ /* 0x000e700000000a00 */
[----:B------:R-:W2:Y:S08]  /*24d0*/  LDC.64 R2, c[0x0][0xb18] ;  /* 0x0002c600ff027b82 */ /* 0x000eb00000000a00 */
[----:B------:R-:W4:Y:S08]  /*24e0*/  LDC R6, c[0x0][0xb20] ;  /* 0x0002c800ff067b82 */ /* 0x000f300000000800 */
[----:B------:R-:W3:Y:S01]  /*24f0*/  LDC R7, c[0x0][0xb0c] ;  /* 0x0002c300ff077b82 */ /* 0x000ee20000000800 */
[----:B-1----:R-:W-:-:S05]  /*2500*/  IMAD.HI.U32 R4, R10, R4, RZ ;  /* 0x000000040a047227 */ /* 0x002fca00078e00ff */
[----:B------:R-:W-:Y:S01]  /*2510*/  SHF.R.U32.HI R4, RZ, R5, R4 ;  /* 0x00000005ff047219 */ /* 0x000fe20000011604 */
[----:B--2---:R-:W-:Y:S01]  /*2520*/  IMAD.HI.U32 R3, R9, R3, RZ ;  /* 0x0000000309037227 */ /* 0x004fe200078e00ff */
[----:B------:R-:W-:-:S04]  /*2530*/  ISETP.NE.AND P0, PT, R2, 0x1, PT ;  /* 0x000000010200780c */ /* 0x000fc80003f05270 */
[----:B----4-:R-:W-:-:S04]  /*2540*/  SHF.R.U32.HI R3, RZ, R6, R3 ;  /* 0x00000006ff037219 */ /* 0x010fc80000011603 */
[----:B------:R-:W-:Y:S02]  /*2550*/  SEL R3, R9, R3, !P0 ;  /* 0x0000000309037207 */ /* 0x000fe40004000000 */
[----:B---3--:R-:W-:-:S04]  /*2560*/  ISETP.NE.AND P1, PT, R7, 0x1, PT ;  /* 0x000000010700780c */ /* 0x008fc80003f25270 */
[----:B------:R-:W-:-:S05]  /*2570*/  SEL R4, R10, R4, !P1 ;  /* 0x000000040a047207 */ /* 0x000fca0004800000 */
[----:B------:R-:W-:Y:S02]  /*2580*/  IMAD.IADD R5, R3, 0x1, -R4 ;  /* 0x0000000103057824 */ /* 0x000fe400078e0a04 */
[----:B------:R-:W-:Y:S02]  /*2590*/  IMAD.IADD R3, R4, 0x1, -R3 ;  /* 0x0000000104037824 */ /* 0x000fe400078e0a03 */
[----:B------:R-:W-:Y:S02]  /*25a0*/  IMAD R10, R5, R7, R10 ;  /* 0x00000007050a7224 */ /* 0x000fe400078e020a */
[----:B------:R-:W-:-:S07]  /*25b0*/  IMAD R9, R3, R2, R9 ;  /* 0x0000000203097224 */ /* 0x000fce00078e0209 */
.L_x_41:
[----:B------:R-:W-:Y:S01]  /*25c0*/  VIADD R14, R14, 0x1 ;  /* 0x000000010e0e7836 */ /* 0x000fe20000000000 */
[----:B------:R-:W-:Y:S01]  /*25d0*/  UPLOP3.LUT UP5, UPT, UPT, UPT, UPT, 0x80, 0x8 ;  /* 0x000000000008789c */ /* 0x000fe20003faf070 */
[----:B------:R-:W-:Y:S02]  /*25e0*/  IMAD.IADD R22, R10, 0x1, R132 ;  /* 0x000000010a167824 */ /* 0x000fe400078e0284 */
[----:B------:R-:W-:Y:S01]  /*25f0*/  IMAD.IADD R23, R9, 0x1, R115 ;  /* 0x0000000109177824 */ /* 0x000fe200078e0273 */
[----:B------:R-:W-:-:S04]  /*2600*/  ISETP.NE.AND P0, PT, R14, 0x2, PT ;  /* 0x000000020e00780c */ /* 0x000fc80003f05270 */
[----:B------:R-:W-:Y:S02]  /*2610*/  SEL R2, RZ, 0x1, P0 ;  /* 0x00000001ff027807 */ /* 0x000fe40000000000 */
[----:B------:R-:W-:Y:S02]  /*2620*/  SEL R14, R14, RZ, P0 ;  /* 0x000000ff0e0e7207 */ /* 0x000fe40000000000 */
[----:B------:R-:W-:Y:S01]  /*2630*/  LOP3.LUT R13, R13, R2, RZ, 0x3c, !PT ;  /* 0x000000020d0d7212 */ /* 0x000fe200078e3cff */
[----:B------:R-:W-:Y:S06]  /*2640*/  @P2 BRA `(.L_x_42) ;  /* 0xfffffff000542947 */ /* 0x000fec000383ffff */
[----:B------:R-:W-:Y:S01]  /*2650*/  UIADD3 UR6, UPT, UPT, UR6, 0x40, URZ ;  /* 0x0000004006067890 */ /* 0x000fe2000fffe0ff */
[----:B------:R-:W-:-:S03]  /*2660*/  SHF.L.U32 R2, R15, 0x1f, RZ ;  /* 0x0000001f0f027819 */ /* 0x000fc600000006ff */
[----:B------:R-:W-:-:S09]  /*2670*/  ULEA UR4, UR23, UR6, 0x3 ;  /* 0x0000000617047291 */ /* 0x000fd2000f8e18ff */
[----:B------:R-:W1:Y:S02]  /*2680*/  SYNCS.PHASECHK.TRANS64.TRYWAIT P0, [UR4], R2 ;  /* 0x00000002ff0075a7 */ /* 0x000e640008001104 */
[----:B-1----:R-:W-:Y:S05]  /*2690*/  @!P0 BRA `(.L_x_43) ;  /* 0x0000008000708947 */ /* 0x002fea0003800000 */
.L_x_238:
[----:B------:R-:W-:-:S04]  /*26a0*/  UIADD3 UR5, UPT, UPT, UR23, 0x1, URZ ;  /* 0x0000000117057890 */ /* 0x000fc8000fffe0ff */
[----:B------:R-:W-:-:S04]  /*26b0*/  UISETP.NE.AND UP0, UPT, UR5, 0x8, UPT ;  /* 0x000000080500788c */ /* 0x000fc8000bf05270 */
[----:B------:R-:W-:Y:S02]  /*26c0*/  USEL UR7, URZ, 0x1, UP0 ;  /* 0x00000001ff077887 */ /* 0x000fe40008000000 */
[----:B------:R-:W-:-:S04]  /*26d0*/  USEL UR5, UR5, URZ, UP0 ;  /* 0x000000ff05057287 */ /* 0x000fc80008000000 */
[----:B------:R-:W-:Y:S01]  /*26e0*/  ULEA UR4, UR5, UR6, 0x3 ;  /* 0x0000000605047291 */ /* 0x000fe2000f8e18ff */
[----:B-1----:R-:W-:-:S04]  /*26f0*/  LOP3.LUT R2, R15, UR7, RZ, 0x3c, !PT ;  /* 0x000000070f027c12 */ /* 0x002fc8000f8e3cff */
[----:B------:R-:W-:-:S04]  /*2700*/  SHF.L.U32 R3, R2, 0x1f, RZ ;  /* 0x0000001f02037819 */ /* 0x000fc800000006ff */
[----:B------:R-:W1:Y:S02]  /*2710*/  SYNCS.PHASECHK.TRANS64.TRYWAIT P0, [UR4], R3 ;  /* 0x00000003ff0075a7 */ /* 0x000e640008001104 */
[----:B-1----:R-:W-:Y:S05]  /*2720*/  @!P0 BRA `(.L_x_44) ;  /* 0x0000008000648947 */ /* 0x002fea0003800000 */
.L_x_240:
[----:B------:R-:W-:-:S04]  /*2730*/  UIADD3 UR5, UPT, UPT, UR5, 0x1, URZ ;  /* 0x0000000105057890 */ /* 0x000fc8000fffe0ff */
[----:B------:R-:W-:-:S04]  /*2740*/  UISETP.NE.AND UP0, UPT, UR5, 0x8, UPT ;  /* 0x000000080500788c */ /* 0x000fc8000bf05270 */
[----:B------:R-:W-:Y:S02]  /*2750*/  USEL UR7, URZ, 0x1, UP0 ;  /* 0x00000001ff077887 */ /* 0x000fe40008000000 */
[----:B------:R-:W-:-:S04]  /*2760*/  USEL UR5, UR5, URZ, UP0 ;  /* 0x000000ff05057287 */ /* 0x000fc80008000000 */
[----:B------:R-:W-:Y:S01]  /*2770*/  ULEA UR4, UR5, UR6, 0x3 ;  /* 0x0000000605047291 */ /* 0x000fe2000f8e18ff */
[----:B------:R-:W-:-:S04]  /*2780*/  LOP3.LUT R2, R2, UR7, RZ, 0x3c, !PT ;  /* 0x0000000702027c12 */ /* 0x000fc8000f8e3cff */
[----:B-1----:R-:W-:-:S04]  /*2790*/  SHF.L.U32 R3, R2, 0x1f, RZ ;  /* 0x0000001f02037819 */ /* 0x002fc800000006ff */
[----:B------:R-:W1:Y:S02]  /*27a0*/  SYNCS.PHASECHK.TRANS64.TRYWAIT P0, [UR4], R3 ;  /* 0x00000003ff0075a7 */ /* 0x000e640008001104 */
[----:B-1----:R-:W-:Y:S05]  /*27b0*/  @!P0 BRA `(.L_x_45) ;  /* 0x0000008000588947 */ /* 0x002fea0003800000 */
.L_x_242:
        /* <DEDUP_REMOVED lines=9> */
.L_x_244:
        /* <DEDUP_REMOVED lines=9> */
.L_x_246:
        /* <DEDUP_REMOVED lines=9> */
.L_x_248:
        /* <DEDUP_REMOVED lines=9> */
.L_x_250:
[----:B------:R-:W-:-:S04]  /*2a00*/  UIADD3 UR5, UPT, UPT, UR5, 0x1, URZ ;  /* 0x0000000105057890 */ /* 0x000fc8000fffe0ff */
[----:B------:R-:W-:-:S04]  /*2a10*/  UISETP.NE.AND UP0, UPT, UR5, 0x8, UPT ;  /* 0x000000080500788c */ /* 0x000fc8000bf05270 */
[----:B------:R-:W-:Y:S02]  /*2a20*/  USEL UR4, URZ, 0x1, UP0 ;  /* 0x00000001ff047887 */ /* 0x000fe40008000000 */
[----:B------:R-:W-:-:S04]  /*2a30*/  USEL UR5, UR5, URZ, UP0 ;  /* 0x000000ff05057287 */ /* 0x000fc80008000000 */
[----:B------:R-:W-:Y:S01]  /*2a40*/  ULEA UR5, UR5, UR6, 0x3 ;  /* 0x0000000605057291 */ /* 0x000fe2000f8e18ff */
[----:B------:R-:W-:-:S04]  /*2a50*/  LOP3.LUT R2, R2, UR4, RZ, 0x3c, !PT ;  /* 0x0000000402027c12 */ /* 0x000fc8000f8e3cff */
[----:B------:R-:W-:Y:S01]  /*2a60*/  SHF.L.U32 R2, R2, 0x1f, RZ ;  /* 0x0000001f02027819 */ /* 0x000fe200000006ff */
[----:B-1-3--:R-:W-:-:S07]  /*2a70*/  IMAD.U32 R0, RZ, RZ, UR5 ;  /* 0x00000005ff007e24 */ /* 0x00afce000f8e00ff */
.L_x_50:
[----:B-1----:R1:W2:Y:S02]  /*2a80*/  SYNCS.PHASECHK.TRANS64.TRYWAIT P0, [R0+URZ], R2 ;  /* 0x00000002000075a7 */ /* 0x0022a400080011ff */
[----:B--2---:R-:W-:Y:S05]  /*2a90*/  @!P0 NANOSLEEP.SYNCS 0x989680 ;  /* 0x009896800000895d */ /* 0x004fea0003900000 */
[----:B------:R-:W2:Y:S02]  /*2aa0*/  @!P0 SYNCS.PHASECHK.TRANS64 P0, [R0+URZ], R2 ;  /* 0x00000002000085a7 */ /* 0x000ea400080010ff */
[----:B--2---:R-:W-:Y:S05]  /*2ab0*/  @P0 EXIT ;  /* 0x000000000000094d */ /* 0x004fea0003800000 */
[----:B------:R-:W-:Y:S05]  /*2ac0*/  BRA `(.L_x_50) ;  /* 0xfffffffc00ec7947 */ /* 0x000fea000383ffff */
.L_x_22:
[----:B------:R-:W-:-:S04]  /*2ad0*/  UISETP.NE.AND UP1, UPT, UR37, URZ, UPT ;  /* 0x000000ff2500728c */ /* 0x000fc8000bf25270 */
[----:B------:R-:W-:-:S09]  /*2ae0*/  UISETP.NE.OR UP1, UPT, UR10, 0x1, UP1 ;  /* 0x000000010a00788c */ /* 0x000fd20008f25670 */
[----:B------:R-:W-:Y:S05]  /*2af0*/  BRA.U UP1, `(.L_x_51) ;  /* 0x00000005014c7547 */ /* 0x000fea000b800000 */
[----:B------:R-:W-:Y:S01]  /*2b00*/  HFMA2 R11, -RZ, RZ, 0, 0 ;  /* 0x00000000ff0b7431 */ /* 0x000fe200000001ff */
[----:B------:R-:W-:Y:S01]  /*2b10*/  ISETP.GE.U32.AND P2, PT, R10, 0x2, PT ;  /* 0x000000020a00780c */ /* 0x000fe20003f46070 */
[----:B------:R-:W-:Y:S01]  /*2b20*/  IMAD.MOV.U32 R12, RZ, RZ, 0x1 ;  /* 0x00000001ff0c7424 */ /* 0x000fe200078e00ff */
[----:B------:R-:W-:Y:S01]  /*2b30*/  CS2R R8, SRZ ;  /* 0x0000000000087805 */ /* 0x000fe2000001ff00 */
[----:B------:R-:W-:Y:S01]  /*2b40*/  IMAD.MOV.U32 R3, RZ, RZ, RZ ;  /* 0x000000ffff037224 */ /* 0x000fe200078e00ff */
[----:B------:R-:W-:Y:S01]  /*2b50*/  UMOV UR4, 0x400 ;  /* 0x0000040000047882 */ /* 0x000fe20000000000 */
[----:B------:R-:W-:Y:S01]  /*2b60*/  UMOV UR6, URZ ;  /* 0x000000ff00067c82 */ /* 0x000fe20008000000 */
[----:B------:R-:W-:-:S12]  /*2b70*/  ULEA UR37, UR37, UR4, 0x18 ;  /* 0x0000000425257291 */ /* 0x000fd8000f8ec0ff */
.L_x_55:
[----:B------:R-:W-:Y:S02]  /*2b80*/  LEA R0, R3, UR37, 0x3 ;  /* 0x0000002503007c11 */ /* 0x000fe4000f8e18ff */
[----:B------:R-:W-:-:S03]  /*2b90*/  SHF.L.U32 R4, R8, 0x1f, RZ ;  /* 0x0000001f08047819 */ /* 0x000fc600000006ff */
[----:B------:R-:W-:Y:S01]  /*2ba0*/  VIADD R5, R0, 0x140 ;  /* 0x0000014000057836 */ /* 0x000fe20000000000 */
[----:B------:R-:W1:Y:S02]  /*2bb0*/  SYNCS.PHASECHK.TRANS64.TRYWAIT P0, [R0+URZ+0x130], R4 ;  /* 0x00013004000075a7 */ /* 0x000e6400080011ff */
[----:B-1----:R-:W-:Y:S05]  /*2bc0*/  @!P0 BRA `(.L_x_52) ;  /* 0x0000007c00cc8947 */ /* 0x002fea0003800000 */
.L_x_251:
[----:B------:R-:W-:Y:S01]  /*2bd0*/  ULEA UR5, UR6, UR37, 0x3 ;  /* 0x0000002506057291 */ /* 0x000fe2000f8e18ff */
[----:B-1----:R-:W-:Y:S01]  /*2be0*/  PRMT R0, RZ, 0x654, R5 ;  /* 0x00000654ff007816 */ /* 0x002fe20000000005 */
[----:B------:R-:W-:Y:S01]  /*2bf0*/  @!P2 IMAD.MOV.U32 R4, RZ, RZ, 0x10 ;  /* 0x00000010ff04a424 */ /* 0x000fe200078e00ff */
[----:B------:R-:W-:Y:S01]  /*2c00*/  SHF.L.U32 R5, R12, 0x1f, RZ ;  /* 0x0000001f0c057819 */ /* 0x000fe200000006ff */
[----:B------:R-:W-:Y:S01]  /*2c10*/  UIADD3 UR4, UPT, UPT, UR5, 0xd0, URZ ;  /* 0x000000d005047890 */ /* 0x000fe2000fffe0ff */
[----:B------:R1:W-:Y:S05]  /*2c20*/  SYNCS.ARRIVE.TRANS64.RED.A1T0 RZ, [R0+URZ], RZ ;  /* 0x000000ff00ff79a7 */ /* 0x0003ea00081004ff */
[----:B------:R-:W-:Y:S01]  /*2c30*/  IMAD.U32 R6, RZ, RZ, UR4 ;  /* 0x00000004ff067e24 */ /* 0x000fe2000f8e00ff */
[----:B------:R-:W2:Y:S04]  /*2c40*/  SYNCS.PHASECHK.TRANS64.TRYWAIT P0, [UR5+0xe0], R5 ;  /* 0x0000e005ff0075a7 */ /* 0x000ea80008001105 */
[----:B------:R-:W-:Y:S01]  /*2c50*/  PRMT R6, R10, 0x654, R6 ;  /* 0x000006540a067816 */ /* 0x000fe20000000006 */
[----:B-12---:R-:W-:Y:S06]  /*2c60*/  @!P0 BRA `(.L_x_53) ;  /* 0x0000007c00b88947 */ /* 0x006fec0003800000 */
.L_x_253:
[----:B------:R-:W-:Y:S01]  /*2c70*/  ULEA UR4, UR6, UR37, 0x4 ;  /* 0x0000002506047291 */ /* 0x000fe2000f8e20ff */
[----:B------:R-:W-:Y:S01]  /*2c80*/  SEL R2, R6, R2, !P2 ;  /* 0x0000000206027207 */ /* 0x000fe20005000000 */
[----:B------:R-:W-:Y:S01]  /*2c90*/  UIADD3 UR5, UPT, UPT, UR5, 0xd0, URZ ;  /* 0x000000d005057890 */ /* 0x000fe2000fffe0ff */
[----:B-1----:R-:W-:Y:S01]  /*2ca0*/  LEA R0, R11, UR37, 0x3 ;  /* 0x000000250b007c11 */ /* 0x002fe2000f8e18ff */
[----:B------:R-:W-:Y:S01]  /*2cb0*/  UIADD3 UR4, UPT, UPT, UR4, 0x160, URZ ;  /* 0x0000016004047890 */ /* 0x000fe2000fffe0ff */
[----:B------:R1:W-:Y:S01]  /*2cc0*/  @!P2 SYNCS.ARRIVE.TRANS64.RED RZ, [R2+URZ], R4 ;  /* 0x0000000402ffa9a7 */ /* 0x0003e200080004ff */
[----:B------:R-:W-:Y:S01]  /*2cd0*/  UIADD3 UR6, UPT, UPT, UR6, 0x1, URZ ;  /* 0x0000000106067890 */ /* 0x000fe2000fffe0ff */
[----:B------:R-:W-:-:S03]  /*2ce0*/  VIADD R3, R3, 0x1 ;  /* 0x0000000103037836 */ /* 0x000fc60000000000 */
[----:B------:R-:W-:Y:S02]  /*2cf0*/  UISETP.NE.AND UP0, UPT, UR6, 0x2, UPT ;  /* 0x000000020600788c */ /* 0x000fe4000bf05270 */
[----:B------:R-:W-:Y:S01]  /*2d00*/  ISETP.NE.AND P0, PT, R3, 0x2, PT ;  /* 0x000000020300780c */ /* 0x000fe20003f05270 */
[----:B------:R-:W-:Y:S06]  /*2d10*/  UGETNEXTWORKID.BROADCAST [UR4], [UR5] ;  /* 0x00000000040073ca */ /* 0x000fec0008000100 */
[----:B------:R-:W-:Y:S02]  /*2d20*/  USEL UR4, URZ, 0x1, UP0 ;  /* 0x00000001ff047887 */ /* 0x000fe40008000000 */
[----:B------:R-:W-:-:S04]  /*2d30*/  USEL UR6, UR6, URZ, UP0 ;  /* 0x000000ff06067287 */ /* 0x000fc80008000000 */
[----:B------:R-:W-:Y:S02]  /*2d40*/  LOP3.LUT R12, R12, UR4, RZ, 0x3c, !PT ;  /* 0x000000040c0c7c12 */ /* 0x000fe4000f8e3cff */
[----:B-1----:R-:W-:-:S04]  /*2d50*/  SHF.L.U32 R4, R9, 0x1f, RZ ;  /* 0x0000001f09047819 */ /* 0x002fc800000006ff */
[----:B------:R-:W1:Y:S02]  /*2d60*/  SYNCS.PHASECHK.TRANS64.TRYWAIT P1, [R0+URZ+0xd0], R4 ;  /* 0x0000d004000075a7 */ /* 0x000e6400080211ff */
[----:B-1----:R-:W-:Y:S05]  /*2d70*/  @!P1 BRA `(.L_x_54) ;  /* 0x0000007c008c9947 */ /* 0x002fea0003800000 */
.L_x_254:
[----:B-1----:R-:W-:Y:S01]  /*2d80*/  LEA R4, R11, UR37, 0x4 ;  /* 0x000000250b047c11 */ /* 0x002fe2000f8e20ff */
[----:B------:R-:W-:Y:S01]  /*2d90*/  VIADD R0, R0, 0xe0 ;  /* 0x000000e000007836 */ /* 0x000fe20000000000 */
[----:B------:R-:W-:Y:S01]  /*2da0*/  SEL R3, R3, RZ, P0 ;  /* 0x000000ff03037207 */ /* 0x000fe20000000000 */
[----:B------:R-:W-:-:S03]  /*2db0*/  VIADD R11, R11, 0x1 ;  /* 0x000000010b0b7836 */ /* 0x000fc60000000000 */
[----:B------:R-:W1:Y:S01]  /*2dc0*/  LDS.128 R4, [R4+0x160] ;  /* 0x0001600004047984 */ /* 0x000e620000000c00 */
[----:B------:R-:W-:Y:S02]  /*2dd0*/  PRMT R0, RZ, 0x654, R0 ;  /* 0x00000654ff007816 */ /* 0x000fe40000000000 */
[C---:B------:R-:W-:Y:S01]  /*2de0*/  ISETP.NE.AND P1, PT, R11.reuse, 0x2, PT ;  /* 0x000000020b00780c */ /* 0x040fe20003f25270 */
[----:B------:R-:W-:Y:S01]  /*2df0*/  @!PT LDS RZ, [RZ] ;  /* 0x00000000fffff984 */ /* 0x000fe20000000800 */
[----:B------:R-:W-:Y:S01]  /*2e00*/  @!PT LDS RZ, [RZ] ;  /* 0x00000000fffff984 */ /* 0x000fe20000000800 */
[----:B------:R-:W-:Y:S01]  /*2e10*/  @!PT LDS RZ, [RZ] ;  /* 0x00000000fffff984 */ /* 0x000fe20000000800 */
[----:B------:R-:W-:Y:S01]  /*2e20*/  @!PT LDS RZ, [RZ] ;  /* 0x00000000fffff984 */ /* 0x000fe20000000800 */
[----:B------:R2:W-:Y:S06]  /*2e30*/  MEMBAR.ALL.CTA ;  /* 0x0000000000007992 */ /* 0x0005ec0000008000 */
[----:B--2---:R-:W2:Y:S01]  /*2e40*/  FENCE.VIEW.ASYNC.S ;  /* 0x00000000000073c6 */ /* 0x004ea20000000000 */
[----:B------:R-:W-:Y:S01]  /*2e50*/  SEL R11, R11, RZ, P1 ;  /* 0x000000ff0b0b7207 */ /* 0x000fe20000800000 */
[----:B--2---:R2:W-:Y:S01]  /*2e60*/  SYNCS.ARRIVE.TRANS64.RED.A1T0 RZ, [R0+URZ], RZ ;  /* 0x000000ff00ff79a7 */ /* 0x0045e200081004ff */
[----:B-1----:R-:W-:-:S02]  /*2e70*/  LOP3.LUT P3, RZ, R6, 0x1, RZ, 0xc0, !PT ;  /* 0x0000000106ff7812 */ /* 0x002fc4000786c0ff */
[----:B------:R-:W-:-:S04]  /*2e80*/  SEL R4, RZ, 0x1, P1 ;  /* 0x00000001ff047807 */ /* 0x000fc80000800000 */
[----:B------:R-:W-:Y:S02]  /*2e90*/  LOP3.LUT R9, R9, R4, RZ, 0x3c, !PT ;  /* 0x0000000409097212 */ /* 0x000fe400078e3cff */
[----:B--2---:R-:W-:-:S04]  /*2ea0*/  SEL R0, RZ, 0x1, P0 ;  /* 0x00000001ff007807 */ /* 0x004fc80000000000 */
[----:B------:R-:W-:Y:S01]  /*2eb0*/  LOP3.LUT R8, R8, R0, RZ, 0x3c, !PT ;  /* 0x0000000008087212 */ /* 0x000fe200078e3cff */
[----:B------:R-:W-:Y:S06]  /*2ec0*/  @P3 BRA `(.L_x_55) ;  /* 0xfffffffc002c3947 */ /* 0x000fec000383ffff */
[----:B------:R-:W-:Y:S01]  /*2ed0*/  ULEA UR5, UR6, UR37, 0x3 ;  /* 0x0000002506057291 */ /* 0x000fe2000f8e18ff */
[----:B------:R-:W-:-:S08]  /*2ee0*/  SHF.L.U32 R2, R12, 0x1f, RZ ;  /* 0x0000001f0c027819 */ /* 0x000fd000000006ff */
[----:B------:R-:W1:Y:S02]  /*2ef0*/  SYNCS.PHASECHK.TRANS64 P0, [UR5+0xe0], R2 ;  /* 0x0000e002ff0075a7 */ /* 0x000e640008001005 */
[----:B-1----:R-:W-:Y:S05]  /*2f00*/  @P0 BRA `(.L_x_56) ;  /* 0x0000000000080947 */ /* 0x002fea0003800000 */
[----:B------:R-:W1:Y:S02]  /*2f10*/  SYNCS.PHASECHK.TRANS64.TRYWAIT P0, [UR5+0xe0], R2 ;  /* 0x0000e002ff0075a7 */ /* 0x000e640008001105 */
[----:B-1----:R-:W-:Y:S05]  /*2f20*/  @!P0 BRA `(.L_x_57) ;  /* 0x0000007c00348947 */ /* 0x002fea0003800000 */
.L_x_56:
[----:B------:R-:W-:-:S04]  /*2f30*/  UIADD3 UR4, UPT, UPT, UR6, 0x1, URZ ;  /* 0x0000000106047890 */ /* 0x000fc8000fffe0ff */
[----:B------:R-:W-:-:S04]  /*2f40*/  UISETP.NE.AND UP0, UPT, UR4, 0x2, UPT ;  /* 0x000000020400788c */ /* 0x000fc8000bf05270 */
[----:B------:R-:W-:Y:S02]  /*2f50*/  USEL UR7, URZ, 0x1, UP0 ;  /* 0x00000001ff077887 */ /* 0x000fe40008000000 */
[----:B------:R-:W-:-:S04]  /*2f60*/  USEL UR4, UR4, URZ, UP0 ;  /* 0x000000ff04047287 */ /* 0x000fc80008000000 */
[----:B------:R-:W-:Y:S01]  /*2f70*/  ULEA UR4, UR4, UR37, 0x3 ;  /* 0x0000002504047291 */ /* 0x000fe2000f8e18ff */
[----:B-1----:R-:W-:-:S04]  /*2f80*/  LOP3.LUT R2, R12, UR7, RZ, 0x3c, !PT ;  /* 0x000000070c027c12 */ /* 0x002fc8000f8e3cff */
[----:B------:R-:W-:-:S04]  /*2f90*/  SHF.L.U32 R0, R2, 0x1f, RZ ;  /* 0x0000001f02007819 */ /* 0x000fc800000006ff */
[----:B------:R-:W1:Y:S02]  /*2fa0*/  SYNCS.PHASECHK.TRANS64 P0, [UR4+0xe0], R0 ;  /* 0x0000e000ff0075a7 */ /* 0x000e640008001004 */
[----:B-1----:R-:W-:Y:S05]  /*2fb0*/  @P0 EXIT ;  /* 0x000000000000094d */ /* 0x002fea0003800000 */
[----:B------:R-:W-:Y:S02]  /*2fc0*/  SHF.L.U32 R2, R2, 0x1f, RZ ;  /* 0x0000001f02027819 */ /* 0x000fe400000006ff */
[----:B------:R-:W-:-:S07]  /*2fd0*/  MOV R0, UR4 ;  /* 0x0000000400007c02 */ /* 0x000fce0008000f00 */
.L_x_58:
[----:B-1----:R1:W2:Y:S02]  /*2fe0*/  SYNCS.PHASECHK.TRANS64.TRYWAIT P0, [R0+URZ+0xe0], R2 ;  /* 0x0000e002000075a7 */ /* 0x0022a400080011ff */
[----:B--2---:R-:W-:Y:S05]  /*2ff0*/  @!P0 NANOSLEEP.SYNCS 0x989680 ;  /* 0x009896800000895d */ /* 0x004fea0003900000 */
[----:B------:R-:W2:Y:S02]  /*3000*/  @!P0 SYNCS.PHASECHK.TRANS64 P0, [R0+URZ+0xe0], R2 ;  /* 0x0000e002000085a7 */ /* 0x000ea400080010ff */
[----:B--2---:R-:W-:Y:S05]  /*3010*/  @P0 EXIT ;  /* 0x000000000000094d */ /* 0x004fea0003800000 */
[----:B------:R-:W-:Y:S05]  /*3020*/  BRA `(.L_x_58) ;  /* 0xfffffffc00ec7947 */ /* 0x000fea000383ffff */
.L_x_51:
[----:B------:R-:W-:Y:S05]  /*3030*/  BRA.U UP4, `(.L_x_59) ;  /* 0x0000001104d87547 */ /* 0x000fea000b800000 */
[----:B------:R-:W-:Y:S01]  /*3040*/  UMOV UR6, 0x40 ;  /* 0x0000004000067882 */ /* 0x000fe20000000000 */
[----:B------:R-:W-:Y:S01]  /*3050*/  NOP ;  /* 0x0000000000007918 */ /* 0x000fe20000000000 */
[----:B------:R-:W-:Y:S01]  /*3060*/  ULEA UR6, UR37, UR6, 0x18 ;  /* 0x0000000625067291 */ /* 0x000fe2000f8ec0ff */
[----:B------:R-:W-:Y:S02]  /*3070*/  UMOV UR7, 0x400 ;  /* 0x0000040000077882 */ /* 0x000fe40000000000 */
[----:B------:R-:W-:-:S06]  /*3080*/  ULEA UR37, UR37, UR7, 0x18 ;  /* 0x0000000725257291 */ /* 0x000fcc000f8ec0ff */
[----:B------:R-:W1:Y:S02]  /*3090*/  LDS.U8 R2, [UR6+0x1c] ;  /* 0x00001c06ff027984 */ /* 0x000e640008000000 */
[----:B-1----:R-:W-:-:S13]  /*30a0*/  ISETP.NE.AND P0, PT, R2, RZ, PT ;  /* 0x000000ff0200720c */ /* 0x002fda0003f05270 */
[----:B------:R-:W-:Y:S05]  /*30b0*/  @P0 BRA `(.L_x_60) ;  /* 0x0000000400080947 */ /* 0x000fea0003800000 */
[----:B------:R-:W-:Y:S02]  /*30c0*/  UISETP.NE.U32.AND UP0, UPT, UR5, 0x1, UPT ;  /* 0x000000010500788c */ /* 0x000fe4000bf05070 */
[----:B------:R-:W-:-:S07]  /*30d0*/  UIADD3 UR8, UPT, UPT, UR6, 0x8, URZ ;  /* 0x0000000806087890 */ /* 0x000fce000fffe0ff */
[----:B------:R-:W-:Y:S05]  /*30e0*/  BRA.U !UP0, `(.L_x_61) ;  /* 0x00000001089c7547 */ /* 0x000fea000b800000 */
[----:B------:R-:W-:Y:S01]  /*30f0*/  ELECT P0, URZ, PT ;  /* 0x0000000000ff782f */ /* 0x000fe20003800000 */
[----:B------:R-:W-:-:S12]  /*3100*/  BSSY B0, `(.L_x_61) ;  /* 0x0000025000007945 */ /* 0x000fd80003800000 */
[----:B------:R-:W-:Y:S05]  /*3110*/  @!P0 BRA `(.L_x_62) ;  /* 0x00000000008c8947 */ /* 0x000fea0003800000 */
[----:B------:R-:W-:-:S05]  /*3120*/  UMOV UR7, 0x10 ;  /* 0x0000001000077882 */ /* 0x000fca0000000000 */
[----:B------:R-:W-:Y:S04]  /*3130*/  DEPBAR.LE SB1, 0x36 ;  /* 0x00009d800000791a */ /* 0x000fe80000000000 */
[----:B------:R-:W1:Y:S02]  /*3140*/  UTCATOMSWS.2CTA.FIND_AND_SET.ALIGN UP1, UR7, UR7 ;  /* 0x00000007000775e3 */ /* 0x000e640008220800 */
[----:B-1----:R-:W-:Y:S01]  /*3150*/  MOV R10, UR7 ;  /* 0x00000007000a7c02 */ /* 0x002fe20008000f00 */
[----:B------:R-:W-:Y:S06]  /*3160*/  BRA.U UP1, `(.L_x_63) ;  /* 0x0000000101187547 */ /* 0x000fec000b800000 */
.L_x_64:
[----:B------:R-:W-:Y:S05]  /*3170*/  NANOSLEEP 0x64 ;  /* 0x000000640000795d */ /* 0x000fea0003800000 */
[----:B------:R-:W-:-:S05]  /*3180*/  UMOV UR7, 0x10 ;  /* 0x0000001000077882 */ /* 0x000fca0000000000 */
[----:B------:R-:W-:Y:S04]  /*3190*/  DEPBAR.LE SB1, 0x36 ;  /* 0x00009d800000791a */ /* 0x000fe80000000000 */
[----:B------:R-:W1:Y:S02]  /*31a0*/  UTCATOMSWS.2CTA.FIND_AND_SET.ALIGN UP1, UR7, UR7 ;  /* 0x00000007000775e3 */ /* 0x000e640008220800 */
[----:B-1----:R-:W-:Y:S01]  /*31b0*/  MOV R10, UR7 ;  /* 0x00000007000a7c02 */ /* 0x002fe20008000f00 */
[----:B------:R-:W-:Y:S05]  /*31c0*/  BRA.U !UP1, `(.L_x_64) ;  /* 0xfffffffd09e87547 */ /* 0x000fea000b83ffff */
.L_x_63:
[----:B------:R-:W1:Y:S01]  /*31d0*/  LDS R5, [UR6+0x10] ;  /* 0x00001006ff057984 */ /* 0x000e620008000800 */
[----:B------:R-:W-:Y:S01]  /*31e0*/  IMAD.U32 R3, RZ, RZ, UR37 ;  /* 0x00000025ff037e24 */ /* 0x000fe2000f8e00ff */
[----:B------:R-:W-:-:S03]  /*31f0*/  MOV R2, UR4 ;  /* 0x0000000400027c02 */ /* 0x000fc60008000f00 */
[----:B------:R-:W-:Y:S01]  /*3200*/  VIADD R3, R3, 0x180 ;  /* 0x0000018003037836 */ /* 0x000fe20000000000 */
[----:B-1----:R-:W-:-:S04]  /*3210*/  SHF.L.U32 R5, R5, 0x1f, RZ ;  /* 0x0000001f05057819 */ /* 0x002fc800000006ff */
[----:B------:R-:W1:Y:S02]  /*3220*/  SYNCS.PHASECHK.TRANS64.TRYWAIT P0, [UR6+0x8], R5 ;  /* 0x00000805ff0075a7 */ /* 0x000e640008001106 */
[----:B-1----:R-:W-:Y:S05]  /*3230*/  @P0 BRA `(.L_x_65) ;  /* 0x0000000000080947 */ /* 0x002fea0003800000 */
[----:B------:R-:W1:Y:S02]  /*3240*/  SYNCS.PHASECHK.TRANS64.TRYWAIT P0, [UR6+0x8], R5 ;  /* 0x00000805ff0075a7 */ /* 0x000e640008001106 */
[----:B-1----:R-:W-:Y:S05]  /*3250*/  @!P0 BRA `(.L_x_66) ;  /* 0x0000007800808947 */ /* 0x002fea0003800000 */
.L_x_65:
[----:B-1----:R-:W-:Y:S01]  /*3260*/  HFMA2 R4, -RZ, RZ, 0, 5.9604644775390625e-08 ;  /* 0x00000001ff047431 */ /* 0x002fe200000001ff */
[----:B------:R-:W-:Y:S01]  /*3270*/  UPRMT UR7, UR4, 0x654, UR8 ;  /* 0x0000065404077896 */ /* 0x000fe20008000008 */
[----:B------:R-:W-:Y:S01]  /*3280*/  IMAD.MOV.U32 R7, RZ, RZ, 0xffff ;  /* 0x0000ffffff077424 */ /* 0x000fe200078e00ff */
[----:B------:R-:W-:Y:S01]  /*3290*/  PRMT R2, R2, 0x654, R3 ;  /* 0x0000065402027816 */ /* 0x000fe20000000003 */
[----:B------:R-:W-:Y:S02]  /*32a0*/  IMAD.MOV.U32 R5, RZ, RZ, 0x4 ;  /* 0x00000004ff057424 */ /* 0x000fe400078e00ff */
[----:B------:R-:W-:Y:S01]  /*32b0*/  IMAD.SHL.U32 R9, R10, 0x20, RZ ;  /* 0x000000200a097824 */ /* 0x000fe200078e00ff */
[----:B------:R-:W-:Y:S02]  /*32c0*/  MOV R3, UR7 ;  /* 0x0000000700037c02 */ /* 0x000fe40008000f00 */
[-C--:B------:R-:W-:Y:S01]  /*32d0*/  SHF.L.U32 R7, R7, R10.reuse, RZ ;  /* 0x0000000a07077219 */ /* 0x080fe200000006ff */
[----:B------:R1:W-:Y:S01]  /*32e0*/  SYNCS.ARRIVE.TRANS64.RED RZ, [UR7], R5 ;  /* 0x00000005ffff79a7 */ /* 0x0003e20008000407 */
[----:B------:R-:W-:Y:S01]  /*32f0*/  SHF.L.U32 R6, R4, R10, RZ ;  /* 0x0000000a04067219 */ /* 0x000fe200000006ff */
[----:B------:R1:W-:Y:S04]  /*3300*/  STS [UR37+0x180], R9 ;  /* 0x00018009ff007988 */ /* 0x0003e80008000825 */
[----:B------:R1:W-:Y:S04]  /*3310*/  STAS [R2.64], R10 ;  /* 0x0000000a02007dbd */ /* 0x0003e8000c0008ff */
[----:B------:R1:W-:Y:S04]  /*3320*/  ATOMS.OR RZ, [UR6+0x14], R7 ;  /* 0x00001407ffff798c */ /* 0x0003e8000b000006 */
[----:B------:R1:W-:Y:S04]  /*3330*/  ATOMS.OR RZ, [UR6+0x18], R6 ;  /* 0x00001806ffff798c */ /* 0x0003e8000b000006 */
[----:B------:R1:W-:Y:S02]  /*3340*/  ATOMS.XOR RZ, [UR6+0x10], R4 ;  /* 0x00001004ffff798c */ /* 0x0003e4000b800006 */
.L_x_62:
[----:B------:R-:W-:Y:S05]  /*3350*/  BSYNC B0 ;  /* 0x0000000000007941 */ /* 0x000fea0003800000 */
.L_x_61:
[----:B------:R-:W-:Y:S05]  /*3360*/  BRA.U UP0, `(.L_x_67) ;  /* 0x00000001006c7547 */ /* 0x000fea000b800000 */
[----:B------:R-:W-:-:S03]  /*3370*/  UMOV UR7, 0xffffffff ;  /* 0xffffffff00077882 */ /* 0x000fc60000000000 */
[----:B------:R-:W-:Y:S05]  /*3380*/  BRA.DIV UR7, `(.L_x_68) ;  /* 0x0000007a074c7947 */ /* 0x000fea000b800000 */
[----:B------:R-:W-:-:S13]  /*3390*/  ELECT P6, URZ, PT ;  /* 0x0000000000ff782f */ /* 0x000fda00038c0000 */
.L_x_258:
[----:B------:R-:W-:Y:S05]  /*33a0*/  @!P6 BRA `(.L_x_67) ;  /* 0x00000000005ce947 */ /* 0x000fea0003800000 */
[----:B-1----:R-:W1:Y:S02]  /*33b0*/  LDS R3, [UR6+0x10] ;  /* 0x00001006ff037984 */ /* 0x002e640008000800 */
[----:B-1----:R-:W-:-:S04]  /*33c0*/  SHF.L.U32 R3, R3, 0x1f, RZ ;  /* 0x0000001f03037819 */ /* 0x002fc800000006ff */
[----:B------:R-:W1:Y:S02]  /*33d0*/  SYNCS.PHASECHK.TRANS64.TRYWAIT P0, [UR6+0x8], R3 ;  /* 0x00000803ff0075a7 */ /* 0x000e640008001106 */
[----:B-1----:R-:W-:Y:S05]  /*33e0*/  @P0 BRA `(.L_x_69) ;  /* 0x0000000000080947 */ /* 0x002fea0003800000 */
[----:B------:R-:W1:Y:S02]  /*33f0*/  SYNCS.PHASECHK.TRANS64.TRYWAIT P0, [UR6+0x8], R3 ;  /* 0x00000803ff0075a7 */ /* 0x000e640008001106 */
[----:B-1----:R-:W-:Y:S05]  /*3400*/  @!P0 BRA `(.L_x_70) ;  /* 0x00000078004c8947 */ /* 0x002fea0003800000 */
.L_x_69:
[----:B------:R-:W2:Y:S01]  /*3410*/  LDS R5, [UR37+0x180] ;  /* 0x00018025ff057984 */ /* 0x000ea20008000800 */
[----:B-1----:R-:W-:Y:S02]  /*3420*/  HFMA2 R2, -RZ, RZ, 0, 5.9604644775390625e-08 ;  /* 0x00000001ff027431 */ /* 0x002fe400000001ff */
[----:B------:R-:W-:Y:S01]  /*3430*/  IMAD.MOV.U32 R3, RZ, RZ, 0xffff ;  /* 0x0000ffffff037424 */ /* 0x000fe200078e00ff */
[----:B------:R-:W-:Y:S01]  /*3440*/  UPRMT UR7, UR4, 0x654, UR8 ;  /* 0x0000065404077896 */ /* 0x000fe20008000008 */
[----:B--2---:R-:W-:-:S03]  /*3450*/  IMAD.SHL.U32 R4, R5, 0x20, RZ ;  /* 0x0000002005047824 */ /* 0x004fc600078e00ff */
[-C--:B------:R-:W-:Y:S02]  /*3460*/  SHF.L.U32 R3, R3, R5.reuse, RZ ;  /* 0x0000000503037219 */ /* 0x080fe400000006ff */
[----:B------:R-:W-:Y:S01]  /*3470*/  SHF.L.U32 R5, R2, R5, RZ ;  /* 0x0000000502057219 */ /* 0x000fe200000006ff */
[----:B------:R2:W-:Y:S04]  /*3480*/  STS [UR37+0x180], R4 ;  /* 0x00018004ff007988 */ /* 0x0005e80008000825 */
[----:B------:R2:W-:Y:S04]  /*3490*/  ATOMS.OR RZ, [UR6+0x14], R3 ;  /* 0x00001403ffff798c */ /* 0x0005e8000b000006 */
[----:B------:R2:W-:Y:S01]  /*34a0*/  ATOMS.OR RZ, [UR6+0x18], R5 ;  /* 0x00001805ffff798c */ /* 0x0005e2000b000006 */
[----:B------:R-:W-:Y:S03]  /*34b0*/  SYNCS.ARRIVE.TRANS64.RED.A1T0 RZ, [UR7], RZ ;  /* 0x000000ffffff79a7 */ /* 0x000fe60008100407 */
[----:B------:R2:W-:Y:S01]  /*34c0*/  ATOMS.XOR RZ, [UR6+0x10], R2 ;  /* 0x00001002ffff798c */ /* 0x0005e2000b800006 */
[----:B------:R-:W-:Y:S05]  /*34d0*/  BRA `(.L_x_67) ;  /* 0x0000000000107947 */ /* 0x000fea0003800000 */
.L_x_60:
[----:B------:R-:W-:-:S05]  /*34e0*/  MOV R2, 0xffffffff ;  /* 0xffffffff00027802 */ /* 0x000fca0000000f00 */
[----:B------:R1:W-:Y:S02]  /*34f0*/  STS [UR37+0x180], R2 ;  /* 0x00018002ff007988 */ /* 0x0003e40008000825 */
[----:B-1----:R-:W-:Y:S02]  /*3500*/  MOV R2, 0x3520 ;  /* 0x0000352000027802 */ /* 0x002fe40000000f00 */
[----:B-----5:R-:W-:Y:S05]  /*3510*/  CALL.REL.NOINC `($__internal_1_$__cuda_sm10x_tcgen05_guardrail_trap_phase_invalid_during_alloc) ;  /* 0x0000007c00e07944 */ /* 0x020fea0003c00000 */
.L_x_67:
[----:B------:R-:W-:Y:S05]  /*3520*/  WARPSYNC.ALL ;  /* 0x0000000000007948 */ /* 0x000fea0003800000 */
[----:B------:R-:W3:Y:S01]  /*3530*/  S2UR UR7, SR_CgaCtaId ;  /* 0x00000000000779c3 */ /* 0x000ee20000008800 */
[----:B------:R-:W-:Y:S01]  /*3540*/  UMOV UR6, 0x400 ;  /* 0x0000040000067882 */ /* 0x000fe20000000000 */
[----:B------:R-:W-:-:S06]  /*3550*/  NOP ;  /* 0x0000000000007918 */ /* 0x000fcc0000000000 */
[----:B------:R-:W-:Y:S06]  /*3560*/  BAR.ARV 0x6, 0xa0 ;  /* 0x0182800000007b1d */ /* 0x000fec0000002000 */
[----:B------:R-:W4:Y:S01]  /*3570*/  LDCU UR8, c[0x0][0x38c] ;  /* 0x00007180ff0877ac */ /* 0x000f220008000800 */
[----:B------:R-:W-:Y:S01]  /*3580*/  LOP3.LUT R0, R0, 0xffff, RZ, 0xc0, !PT ;  /* 0x0000ffff00007812 */ /* 0x000fe200078ec0ff */
[----:B-1----:R-:W-:Y:S01]  /*3590*/  IMAD.MOV.U32 R9, RZ, RZ, 0x1 ;  /* 0x00000001ff097424 */ /* 0x002fe200078e00ff */
[----:B------:R-:W-:Y:S01]  /*35a0*/  LOP3.LUT R8, R8, 0xffff, RZ, 0xc0, !PT ;  /* 0x0000ffff08087812 */ /* 0x000fe200078ec0ff */
[----:B------:R-:W-:Y:S01]  /*35b0*/  UMOV UR19, URZ ;  /* 0x000000ff00137c82 */ /* 0x000fe20008000000 */
[----:B------:R-:W-:Y:S01]  /*35c0*/  R2UR UR11, R0 ;  /* 0x00000000000b72ca */ /* 0x000fe200000e0000 */
[----:B------:R-:W-:Y:S01]  /*35d0*/  UMOV UR18, URZ ;  /* 0x000000ff00127c82 */ /* 0x000fe20008000000 */
[----:B------:R-:W-:Y:S01]  /*35e0*/  R2UR UR12, R8 ;  /* 0x00000000080c72ca */ /* 0x000fe200000e0000 */
[----:B------:R-:W-:Y:S01]  /*35f0*/  IMAD.MOV.U32 R8, RZ, RZ, RZ ;  /* 0x000000ffff087224 */ /* 0x000fe200078e00ff */
[----:B------:R-:W-:Y:S01]  /*3600*/  UMOV UR17, URZ ;  /* 0x000000ff00117c82 */ /* 0x000fe20008000000 */
[----:B---3--:R-:W-:-:S02]  /*3610*/  ULEA UR7, UR7, UR6, 0x18 ;  /* 0x0000000607077291 */ /* 0x008fc4000f8ec0ff */
[----:B------:R-:W-:Y:S02]  /*3620*/  UISETP.NE.AND UP2, UPT, UR5, URZ, UPT ;  /* 0x000000ff0500728c */ /* 0x000fe4000bf45270 */
[----:B------:R-:W-:Y:S02]  /*3630*/  UIADD3 UR13, UPT, UPT, UR7, 0x8400, URZ ;  /* 0x00008400070d7890 */ /* 0x000fe4000fffe0ff */
[----:B------:R-:W-:Y:S02]  /*3640*/  UIADD3 UR14, UPT, UPT, UR7, 0x28400, URZ ;  /* 0x00028400070e7890 */ /* 0x000fe4000fffe0ff */
[----:B----4-:R-:W-:Y:S01]  /*3650*/  UIADD3 UR8, UPT, UPT, UR8, 0x3f, URZ ;  /* 0x0000003f08087890 */ /* 0x010fe2000fffe0ff */
[----:B--2---:R-:W1:Y:S01]  /*3660*/  LDS R2, [UR7+0x180] ;  /* 0x00018007ff027984 */ /* 0x004e620008000800 */
[----:B------:R-:W-:Y:S02]  /*3670*/  USHF.R.U32.HI UR13, URZ, 0x4, UR13 ;  /* 0x00000004ff0d7899 */ /* 0x000fe4000801160d */
[----:B------:R-:W-:-:S02]  /*3680*/  USHF.R.S32.HI UR6, URZ, 0x1f, UR8 ;  /* 0x0000001fff067899 */ /* 0x000fc40008011408 */
[----:B------:R-:W-:Y:S02]  /*3690*/  USHF.R.U32.HI UR14, URZ, 0x4, UR14 ;  /* 0x00000004ff0e7899 */ /* 0x000fe4000801160e */
[----:B------:R-:W-:Y:S02]  /*36a0*/  ULEA.HI UR6, UR6, UR8, URZ, 0x6 ;  /* 0x0000000806067291 */ /* 0x000fe4000f8f30ff */
[----:B------:R-:W-:Y:S02]  /*36b0*/  ULOP3.LUT UR13, UR13, 0x3fff, URZ, 0xc0, !UPT ;  /* 0x00003fff0d0d7892 */ /* 0x000fe4000f8ec0ff */
[----:B------:R-:W-:Y:S02]  /*36c0*/  USHF.R.S32.HI UR6, URZ, 0x6, UR6 ;  /* 0x00000006ff067899 */ /* 0x000fe40008011406 */
[----:B------:R-:W-:Y:S02]  /*36d0*/  ULOP3.LUT UR14, UR14, 0x3fff, URZ, 0xc0, !UPT ;  /* 0x00003fff0e0e7892 */ /* 0x000fe4000f8ec0ff */
[----:B------:R-:W-:Y:S01]  /*36e0*/  UISETP.LT.AND UP0, UPT, UR6, 0x1, UPT ;  /* 0x000000010600788c */ /* 0x000fe2000bf01270 */
[----:B------:R-:W-:Y:S01]  /*36f0*/  UMOV UR28, 0x0 ;  /* 0x00000000001c7882 */ /* 0x000fe20000000000 */
[----:B------:R-:W-:Y:S01]  /*3700*/  UMOV UR29, 0x10200010 ;  /* 0x10200010001d7882 */ /* 0x000fe20000000000 */
[----:B------:R-:W-:-:S02]  /*3710*/  ULOP3.LUT UR13, UR13, 0x10000, URZ, 0xfc, !UPT ;  /* 0x000100000d0d7892 */ /* 0x000fc4000f8efcff */
[----:B------:R-:W-:Y:S02]  /*3720*/  ULOP3.LUT UR14, UR14, 0x10000, URZ, 0xfc, !UPT ;  /* 0x000100000e0e7892 */ /* 0x000fe4000f8efcff */
[----:B------:R-:W-:Y:S01]  /*3730*/  USEL UR20, UR6, 0x1, !UP0 ;  /* 0x0000000106147887 */ /* 0x000fe2000c000000 */
[----:B------:R-:W-:Y:S01]  /*3740*/  UMOV UR26, 0x0 ;  /* 0x00000000001a7882 */ /* 0x000fe20000000000 */
[----:B------:R-:W-:Y:S01]  /*3750*/  UMOV UR27, 0x10200010 ;  /* 0x10200010001b7882 */ /* 0x000fe20000000000 */
[----:B------:R-:W-:Y:S01]  /*3760*/  UMOV UR24, 0x0 ;  /* 0x0000000000187882 */ /* 0x000fe20000000000 */
[----:B------:R-:W-:Y:S01]  /*3770*/  UMOV UR25, 0x10200010 ;  /* 0x1020001000197882 */ /* 0x000fe20000000000 */
[----:B------:R-:W-:Y:S01]  /*3780*/  UMOV UR22, 0x0 ;  /* 0x0000000000167882 */ /* 0x000fe20000000000 */
[----:B------:R-:W-:Y:S01]  /*3790*/  UMOV UR23, 0x10200010 ;  /* 0x1020001000177882 */ /* 0x000fe20000000000 */
[----:B-1----:R-:W-:Y:S02]  /*37a0*/  R2UR UR21, R2 ;  /* 0x00000000021572ca */ /* 0x002fe400000e0000 */
[----:B------:R-:W-:-:S13]  /*37b0*/  CS2R R2, SRZ ;  /* 0x0000000000027805 */ /* 0x000fda000001ff00 */
.L_x_78:
[C---:B------:R-:W-:Y:S02]  /*37c0*/  LEA R0, R8.reuse, UR7, 0x3 ;  /* 0x0000000708007c11 */ /* 0x040fe4000f8e18ff */
[----:B------:R-:W-:Y:S02]  /*37d0*/  SHF.L.U32 R4, R3, 0x1f, RZ ;  /* 0x0000001f03047819 */ /* 0x000fe400000006ff */
[----:B------:R-:W-:Y:S02]  /*37e0*/  LEA R5, R8, UR7, 0x4 ;  /* 0x0000000708057c11 */ /* 0x000fe4000f8e20ff */
[----:B------:R-:W1:Y:S02]  /*37f0*/  SYNCS.PHASECHK.TRANS64.TRYWAIT P0, [R0+URZ+0xd0], R4 ;  /* 0x0000d004000075a7 */ /* 0x000e6400080011ff */
[----:B-1-34-:R-:W-:Y:S05]  /*3800*/  @!P0 BRA `(.L_x_71) ;  /* 0x0000007400648947 */ /* 0x01afea0003800000 */
.L_x_259:
[----:B-1----:R-:W1:Y:S01]  /*3810*/  LDS.128 R4, [R5+0x160] ;  /* 0x0001600005047984 */ /* 0x002e620000000c00 */
[----:B------:R-:W-:Y:S02]  /*3820*/  VIADD R0, R0, 0xe0 ;  /* 0x000000e000007836 */ /* 0x000fe40000000000 */
[----:B------:R-:W-:Y:S01]  /*3830*/  VIADD R8, R8, 0x1 ;  /* 0x0000000108087836 */ /* 0x000fe20000000000 */
[----:B------:R-:W-:Y:S01]  /*3840*/  @!PT LDS RZ, [RZ] ;  /* 0x00000000fffff984 */ /* 0x000fe20000000800 */
[----:B------:R-:W-:Y:S01]  /*3850*/  @!PT LDS RZ, [RZ] ;  /* 0x00000000fffff984 */ /* 0x000fe20000000800 */
[----:B------:R-:W-:Y:S01]  /*3860*/  @!PT LDS RZ, [RZ] ;  /* 0x00000000fffff984 */ /* 0x000fe20000000800 */
[----:B------:R-:W-:Y:S01]  /*3870*/  @!PT LDS RZ, [RZ] ;  /* 0x00000000fffff984 */ /* 0x000fe20000000800 */
[----:B------:R2:W-:Y:S06]  /*3880*/  MEMBAR.ALL.CTA ;  /* 0x0000000000007992 */ /* 0x0005ec0000008000 */
[----:B--2---:R-:W2:Y:S01]  /*3890*/  FENCE.VIEW.ASYNC.S ;  /* 0x00000000000073c6 */ /* 0x004ea20000000000 */
[----:B------:R-:W-:-:S04]  /*38a0*/  PRMT R0, RZ, 0x654, R0 ;  /* 0x00000654ff007816 */ /* 0x000fc80000000000 */
[----:B--2---:R2:W-:Y:S01]  /*38b0*/  SYNCS.ARRIVE.TRANS64.RED.A1T0 RZ, [R0+URZ], RZ ;  /* 0x000000ff00ff79a7 */ /* 0x0045e200081004ff */
[----:B-1----:R-:W-:Y:S01]  /*38c0*/  LOP3.LUT P1, RZ, R6, 0x1, RZ, 0xc0, !PT ;  /* 0x0000000106ff7812 */ /* 0x002fe2000782c0ff */
[----:B--2---:R-:W-:-:S12]  /*38d0*/  BRA.U UP2, `(.L_x_72) ;  /* 0x0000000502087547 */ /* 0x004fd8000b800000 */
[----:B------:R-:W1:Y:S01]  /*38e0*/  LDCU UR8, c[0x0][0x38c] ;  /* 0x00007180ff0877ac */ /* 0x000e620008000800 */
[----:B------:R-:W-:Y:S02]  /*38f0*/  PLOP3.LUT P2, PT, PT, PT, PT, 0x80, 0x8 ;  /* 0x000000000008781c */ /* 0x000fe40003f4f070 */
[----:B------:R-:W-:Y:S01]  /*3900*/  SHF.L.U32 R4, R9, 0x1f, RZ ;  /* 0x0000001f09047819 */ /* 0x000fe200000006ff */
[----:B------:R-:W-:Y:S02]  /*3910*/  ULEA UR9, UR19, UR7, 0x3 ;  /* 0x0000000713097291 */ /* 0x000fe4000f8e18ff */
[----:B------:R-:W-:Y:S02]  /*3920*/  ULEA UR10, UR19, UR21, 0x7 ;  /* 0x00000015130a7291 */ /* 0x000fe4000f8e38ff */
[----:B-1----:R-:W-:-:S06]  /*3930*/  UISETP.GE.AND UP0, UPT, UR8, 0x1, UPT ;  /* 0x000000010800788c */ /* 0x002fcc000bf06270 */
[----:B------:R-:W-:-:S05]  /*3940*/  PLOP3.LUT P0, PT, PT, PT, UP0, 0x80, 0x8 ;  /* 0x000000000008781c */ /* 0x000fca0003f0f008 */
[----:B------:R-:W-:-:S08]  /*3950*/  @UP0 ULEA UR8, UR18, UR7, 0x3 ;  /* 0x0000000712080291 */ /* 0x000fd0000f8e18ff */
[----:B------:R-:W-:-:S04]  /*3960*/  @P0 SHF.L.U32 R0, R2, 0x1f, RZ ;  /* 0x0000001f02000819 */ /* 0x000fc800000006ff */
[----:B------:R1:W2:Y:S01]  /*3970*/  @P0 SYNCS.PHASECHK.TRANS64.TRYWAIT P2, [UR8], R0 ;  /* 0x00000000ff0005a7 */ /* 0x0002a20008041108 */
[----:B------:R-:W3:Y:S02]  /*3980*/  SYNCS.PHASECHK.TRANS64.TRYWAIT P0, [UR9+0x110], R4 ;  /* 0x00011004ff0075a7 */ /* 0x000ee40008001109 */
[----:B-123--:R-:W-:Y:S05]  /*3990*/  @!P0 BRA `(.L_x_73) ;  /* 0x0000007400148947 */ /* 0x00efea0003800000 */
.L_x_261:
[----:B------:R-:W-:Y:S01]  /*39a0*/  UMOV UR16, UR17 ;  /* 0x0000001100107c82 */ /* 0x000fe20008000000 */
[----:B------:R-:W-:Y:S05]  /*39b0*/  BRA.U !UP0, `(.L_x_74) ;  /* 0x0000000108c07547 */ /* 0x000fea000b800000 */
[----:B------:R-:W-:Y:S02]  /*39c0*/  UIADD3 UR16, UPT, UPT, UR20, UR17, URZ ;  /* 0x0000001114107290 */ /* 0x000fe4000fffe0ff */
[----:B------:R-:W-:Y:S01]  /*39d0*/  UPLOP3.LUT UP3, UPT, UPT, UPT, UPT, 0x40, 0x4 ;  /* 0x000000000004789c */ /* 0x000fe20003f6e870 */
[----:B------:R-:W-:Y:S01]  /*39e0*/  UMOV UR15, UR6 ;  /* 0x00000006000f7c82 */ /* 0x000fe20008000000 */
[----:B------:R-:W-:-:S09]  /*39f0*/  UMOV UR46, UR18 ;  /* 0x00000012002e7c82 */ /* 0x000fd20008000000 */
.L_x_77:
[----:B--2---:R-:W-:Y:S01]  /*3a00*/  ULEA UR8, UR46, UR7, 0x3 ;  /* 0x000000072e087291 */ /* 0x004fe2000f8e18ff */
[----:B---3--:R-:W-:Y:S11]  /*3a10*/  @P2 BRA `(.L_x_75) ;  /* 0x00000000000c2947 */ /* 0x008ff60003800000 */
[----:B-1----:R-:W-:Y:S04]  /*3a20*/  SHF.L.U32 R4, R2, 0x1f, RZ ;  /* 0x0000001f02047819 */ /* 0x002fe800000006ff */
[----:B------:R-:W1:Y:S02]  /*3a30*/  SYNCS.PHASECHK.TRANS64.TRYWAIT P0, [UR8], R4 ;  /* 0x00000004ff0075a7 */ /* 0x000e640008001108 */
[----:B-1----:R-:W-:Y:S05]  /*3a40*/  @!P0 BRA `(.L_x_76) ;  /* 0x0000007400008947 */ /* 0x002fea0003800000 */
.L_x_75:
[----:B------:R-:W-:Y:S01]  /*3a50*/  UISETP.NE.AND UP0, UPT, UR15, 0x1, UPT ;  /* 0x000000010f00788c */ /* 0x000fe2000bf05270 */
[----:B------:R-:W-:Y:S01]  /*3a60*/  PLOP3.LUT P2, PT, PT, PT, PT, 0x80, 0x8 ;  /* 0x000000000008781c */ /* 0x000fe20003f4f070 */
[----:B------:R-:W-:Y:S02]  /*3a70*/  UIADD3 UR18, UPT, UPT, UR46, 0x1, URZ ;  /* 0x000000012e127890 */ /* 0x000fe4000fffe0ff */
[----:B------:R-:W-:Y:S02]  /*3a80*/  ULEA UR32, UR46, UR14, 0x9 ;  /* 0x0000000e2e207291 */ /* 0x000fe4000f8e48ff */
[----:B------:R-:W-:Y:S01]  /*3a90*/  UISETP.NE.AND UP1, UPT, UR18, 0x8, UPT ;  /* 0x000000081200788c */ /* 0x000fe2000bf25270 */
[----:B------:R-:W-:Y:S01]  /*3aa0*/  PLOP3.LUT P0, PT, PT, PT, UP0, 0x80, 0x8 ;  /* 0x000000000008781c */ /* 0x000fe20003f0f008 */
[----:B------:R-:W-:Y:S02]  /*3ab0*/  UIADD3 UR44, UPT, UPT, UR32, 0x2, URZ ;  /* 0x00000002202c7890 */ /* 0x000fe4000fffe0ff */
[----:B------:R-:W-:Y:S02]  /*3ac0*/  USEL UR31, URZ, 0x1, UP1 ;  /* 0x00000001ff1f7887 */ /* 0x000fe40008800000 */
[----:B------:R-:W-:Y:S02]  /*3ad0*/  USEL UR18, UR18, URZ, UP1 ;  /* 0x000000ff12127287 */ /* 0x000fe40008800000 */
[----:B------:R-:W-:Y:S02]  /*3ae0*/  UIADD3 UR40, UPT, UPT, UR32, 0x4, URZ ;  /* 0x0000000420287890 */ /* 0x000fe4000fffe0ff */
[----:B------:R-:W-:Y:S01]  /*3af0*/  @UP0 ULEA UR30, UR18, UR7, 0x3 ;  /* 0x00000007121e0291 */ /* 0x000fe2000f8e18ff */
[----:B------:R-:W-:Y:S01]  /*3b00*/  LOP3.LUT R2, R2, UR31, RZ, 0x3c, !PT ;  /* 0x0000001f02027c12 */ /* 0x000fe2000f8e3cff */
[----:B------:R-:W-:Y:S02]  /*3b10*/  UIADD3 UR36, UPT, UPT, UR32, 0x6, URZ ;  /* 0x0000000620247890 */ /* 0x000fe4000fffe0ff */
[----:B------:R-:W-:Y:S01]  /*3b20*/  UIADD3 UR8, UPT, UPT, UR8, 0x40, URZ ;  /* 0x0000004008087890 */ /* 0x000fe2000fffe0ff */
[----:B-1----:R-:W-:Y:S01]  /*3b30*/  @P0 SHF.L.U32 R0, R2, 0x1f, RZ ;  /* 0x0000001f02000819 */ /* 0x002fe200000006ff */
[----:B------:R-:W-:Y:S02]  /*3b40*/  UIADD3 UR17, UPT, UPT, UR17, 0x1, URZ ;  /* 0x0000000111117890 */ /* 0x000fe4000fffe0ff */
[----:B------:R-:W-:Y:S01]  /*3b50*/  UIADD3 UR15, UPT, UPT, UR15, -0x1, URZ ;  /* 0xffffffff0f0f7890 */ /* 0x000fe2000fffe0ff */
[----:B------:R2:W3:Y:S01]  /*3b60*/  @P0 SYNCS.PHASECHK.TRANS64.TRYWAIT P2, [UR30], R0 ;  /* 0x00000000ff0005a7 */ /* 0x0004e2000804111e */
[----:B------:R-:W-:Y:S02]  /*3b70*/  ULEA UR30, UR46, UR13, 0xa ;  /* 0x0000000d2e1e7291 */ /* 0x000fe4000f8e50ff */
[----:B------:R-:W-:Y:S02]  /*3b80*/  UISETP.NE.AND UP0, UPT, UR17, UR16, UPT ;  /* 0x000000101100728c */ /* 0x000fe4000bf05270 */
[----:B------:R-:W-:Y:S02]  /*3b90*/  UIADD3 UR42, UPT, UPT, UR30, 0x2, URZ ;  /* 0x000000021e2a7890 */ /* 0x000fe4000fffe0ff */
[----:B------:R-:W-:Y:S02]  /*3ba0*/  UIADD3 UR38, UPT, UPT, UR30, 0x4, URZ ;  /* 0x000000041e267890 */ /* 0x000fe4000fffe0ff */
[----:B------:R-:W-:Y:S01]  /*3bb0*/  UIADD3 UR34, UPT, UPT, UR30, 0x6, URZ ;  /* 0x000000061e227890 */ /* 0x000fe2000fffe0ff */
[----:B------:R-:W-:Y:S01]  /*3bc0*/  UMOV UR33, 0x40004040 ;  /* 0x4000404000217882 */ /* 0x000fe20000000000 */
[----:B------:R-:W-:Y:S01]  /*3bd0*/  UMOV UR31, 0x40004040 ;  /* 0x40004040001f7882 */ /* 0x000fe20000000000 */
[----:B------:R-:W-:Y:S01]  /*3be0*/  UMOV UR45, 0x40004040 ;  /* 0x40004040002d7882 */ /* 0x000fe20000000000 */
[----:B------:R2:W-:Y:S01]  /*3bf0*/  UTCHMMA.2CTA gdesc[UR30], gdesc[UR32], tmem[UR10], tmem[UR28], idesc[UR29], UP3 ;  /* 0x00ff1c201e0075ea */ /* 0x0005e20009a0000a */
[----:B------:R-:W-:Y:S01]  /*3c00*/  UPLOP3.LUT UP3, UPT, UPT, UPT, UPT, 0x80, 0x8 ;  /* 0x000000000008789c */ /* 0x000fe20003f6f070 */
[----:B------:R-:W-:Y:S01]  /*3c10*/  UMOV UR43, 0x40004040 ;  /* 0x40004040002b7882 */ /* 0x000fe20000000000 */
[----:B------:R-:W-:Y:S01]  /*3c20*/  UMOV UR41, 0x40004040 ;  /* 0x4000404000297882 */ /* 0x000fe20000000000 */
[----:B------:R2:W-:Y:S01]  /*3c30*/  UTCHMMA.2CTA gdesc[UR42], gdesc[UR44], tmem[UR10], tmem[UR26], idesc[UR27], UPT ;  /* 0x00ff1a2c2a0075ea */ /* 0x0005e2000ba0000a */
[----:B------:R-:W-:Y:S01]  /*3c40*/  UMOV UR39, 0x40004040 ;  /* 0x4000404000277882 */ /* 0x000fe20000000000 */
[----:B------:R-:W-:Y:S01]  /*3c50*/  UMOV UR37, 0x40004040 ;  /* 0x4000404000257882 */ /* 0x000fe20000000000 */
[----:B------:R-:W-:Y:S01]  /*3c60*/  UMOV UR35, 0x40004040 ;  /* 0x4000404000237882 */ /* 0x000fe20000000000 */
[----:B------:R2:W-:Y:S01]  /*3c70*/  UTCHMMA.2CTA gdesc[UR38], gdesc[UR40], tmem[UR10], tmem[UR24], idesc[UR25], UPT ;  /* 0x00ff1828260075ea */ /* 0x0005e2000ba0000a */
[----:B------:R2:W-:Y:S01]  /*3c80*/  UTCHMMA.2CTA gdesc[UR34], gdesc[UR36], tmem[UR10], tmem[UR22], idesc[UR23], UPT ;  /* 0x00ff1624220075ea */ /* 0x0005e2000ba0000a */
[----:B------:R2:W-:Y:S01]  /*3c90*/  UTCBAR.2CTA.MULTICAST [UR8], URZ, UR12 ;  /* 0x000000ff080073e9 */ /* 0x0005e2000820080c */
[----:B------:R-:W-:Y:S01]  /*3ca0*/  UMOV UR46, UR18 ;  /* 0x00000012002e7c82 */ /* 0x000fe20008000000 */
[----:B------:R-:W-:Y:S05]  /*3cb0*/  BRA.U UP0, `(.L_x_77) ;  /* 0xfffffffd00507547 */ /* 0x000fea000b83ffff */
.L_x_74:
[----:B------:R-:W-:Y:S01]  /*3cc0*/  UIADD3 UR9, UPT, UPT, UR9, 0xf0, URZ ;  /* 0x000000f009097890 */ /* 0x000fe2000fffe0ff */
[----:B------:R-:W-:-:S08]  /*3cd0*/  UMOV UR17, UR16 ;  /* 0x0000001000117c82 */ /* 0x000fd00008000000 */
[----:B------:R4:W-:Y:S01]  /*3ce0*/  UTCBAR.2CTA.MULTICAST [UR9], URZ, UR11 ;  /* 0x000000ff090073e9 */ /* 0x0009e2000820080b */
[----:B------:R-:W-:Y:S02]  /*3cf0*/  NOP ;  /* 0x0000000000007918 */ /* 0x000fe40000000000 */
.L_x_72:
[----:B------:R-:W-:Y:S01]  /*3d00*/  UIADD3 UR19, UPT, UPT, UR19, 0x1, URZ ;  /* 0x0000000113137890 */ /* 0x000fe2000fffe0ff */
[----:B------:R-:W-:-:S03]  /*3d10*/  ISETP.NE.AND P0, PT, R8, 0x2, PT ;  /* 0x000000020800780c */ /* 0x000fc60003f05270 */
[----:B------:R-:W-:Y:S01]  /*3d20*/  UISETP.NE.AND UP0, UPT, UR19, 0x4, UPT ;  /* 0x000000041300788c */ /* 0x000fe2000bf05270 */
[----:B-12---:R-:W-:Y:S02]  /*3d30*/  SEL R0, RZ, 0x1, P0 ;  /* 0x00000001ff007807 */ /* 0x006fe40000000000 */
[----:B------:R-:W-:Y:S01]  /*3d40*/  SEL R8, R8, RZ, P0 ;  /* 0x000000ff08087207 */ /* 0x000fe20000000000 */
[----:B------:R-:W-:Y:S01]  /*3d50*/  USEL UR8, URZ, 0x1, UP0 ;  /* 0x00000001ff087887 */ /* 0x000fe20008000000 */
[----:B------:R-:W-:Y:S01]  /*3d60*/  LOP3.LUT R3, R3, R0, RZ, 0x3c, !PT ;  /* 0x0000000003037212 */ /* 0x000fe200078e3cff */
[----:B------:R-:W-:-:S04]  /*3d70*/  USEL UR19, UR19, URZ, UP0 ;  /* 0x000000ff13137287 */ /* 0x000fc80008000000 */
[----:B------:R-:W-:Y:S01]  /*3d80*/  LOP3.LUT R9, R9, UR8, RZ, 0x3c, !PT ;  /* 0x0000000809097c12 */ /* 0x000fe2000f8e3cff */
[----:B------:R-:W-:Y:S07]  /*3d90*/  @P1 BRA `(.L_x_78) ;  /* 0xfffffff800881947 */ /* 0x000fee000383ffff */
[----:B------:R-:W1:Y:S01]  /*3da0*/  S2UR UR6, SR_CgaCtaId ;  /* 0x00000000000679c3 */ /* 0x000e620000008800 */
[----:B------:R-:W-:Y:S01]  /*3db0*/  ELECT P0, URZ, PT ;  /* 0x0000000000ff782f */ /* 0x000fe20003800000 */
[----:B------:R-:W-:Y:S01]  /*3dc0*/  HFMA2 R0, -RZ, RZ, 0, 5.9604644775390625e-08 ;  /* 0x00000001ff007431 */ /* 0x000fe200000001ff */
[----:B------:R-:W-:-:S05]  /*3dd0*/  UMOV UR8, 0x40 ;  /* 0x0000004000087882 */ /* 0x000fca0000000000 */
[----:B------:R-:W-:Y:S01]  /*3de0*/  UVIRTCOUNT.DEALLOC.SMPOOL 0x80 ;  /* 0x000000800000784c */ /* 0x000fe20000000000 */
[----:B------:R-:W-:Y:S02]  /*3df0*/  UISETP.NE.AND UP0, UPT, UR5, URZ, UPT ;  /* 0x000000ff0500728c */ /* 0x000fe4000bf05270 */
[----:B-1----:R-:W-:-:S09]  /*3e00*/  ULEA UR6, UR6, UR8, 0x18 ;  /* 0x0000000806067291 */ /* 0x002fd2000f8ec0ff */
[----:B------:R1:W-:Y:S01]  /*3e10*/  @P0 STS.U8 [UR6+0x1c], R0 ;  /* 0x00001c00ff000988 */ /* 0x0003e20008000006 */
[----:B------:R-:W-:Y:S05]  /*3e20*/  BRA.U UP0, `(.L_x_79) ;  /* 0x0000000100a07547 */ /* 0x000fea000b800000 */
[----:B------:R-:W-:Y:S01]  /*3e30*/  UIADD3 UR5, UPT, UPT, UR7, 0x110, URZ ;  /* 0x0000011007057890 */ /* 0x000fe2000fffe0ff */
[----:B------:R-:W-:-:S03]  /*3e40*/  SHF.L.U32 R2, R9, 0x1f, RZ ;  /* 0x0000001f09027819 */ /* 0x000fc600000006ff */
[----:B------:R-:W-:-:S09]  /*3e50*/  ULEA UR8, UR19, UR5, 0x3 ;  /* 0x0000000513087291 */ /* 0x000fd2000f8e18ff */
[----:B------:R-:W2:Y:S02]  /*3e60*/  SYNCS.PHASECHK.TRANS64.TRYWAIT P0, [UR8], R2 ;  /* 0x00000002ff0075a7 */ /* 0x000ea40008001108 */
[----:B--2---:R-:W-:Y:S05]  /*3e70*/  @!P0 BRA `(.L_x_80) ;  /* 0x00000070000c8947 */ /* 0x004fea0003800000 */
.L_x_264:
[----:B----4-:R-:W-:-:S04]  /*3e80*/  UIADD3 UR9, UPT, UPT, UR19, 0x1, URZ ;  /* 0x0000000113097890 */ /* 0x010fc8000fffe0ff */
        /* <DEDUP_REMOVED lines=8> */
.L_x_266:
        /* <DEDUP_REMOVED lines=9> */
.L_x_268:
[----:B------:R-:W-:-:S04]  /*3fa0*/  UIADD3 UR9, UPT, UPT, UR9, 0x1, URZ ;  /* 0x0000000109097890 */ /* 0x000fc8000fffe0ff */
[----:B------:R-:W-:-:S04]  /*3fb0*/  UISETP.NE.AND UP1, UPT, UR9, 0x4, UPT ;  /* 0x000000040900788c */ /* 0x000fc8000bf25270 */
[----:B------:R-:W-:Y:S02]  /*3fc0*/  USEL UR8, URZ, 0x1, UP1 ;  /* 0x00000001ff087887 */ /* 0x000fe40008800000 */
[----:B------:R-:W-:-:S04]  /*3fd0*/  USEL UR9, UR9, URZ, UP1 ;  /* 0x000000ff09097287 */ /* 0x000fc80008800000 */
[----:B------:R-:W-:Y:S01]  /*3fe0*/  ULEA UR9, UR9, UR5, 0x3 ;  /* 0x0000000509097291 */ /* 0x000fe2000f8e18ff */
[----:B------:R-:W-:-:S04]  /*3ff0*/  LOP3.LUT R2, R2, UR8, RZ, 0x3c, !PT ;  /* 0x0000000802027c12 */ /* 0x000fc8000f8e3cff */
[----:B------:R-:W-:Y:S01]  /*4000*/  SHF.L.U32 R2, R2, 0x1f, RZ ;  /* 0x0000001f02027819 */ /* 0x000fe200000006ff */
[----:B-1----:R-:W-:-:S04]  /*4010*/  IMAD.U32 R0, RZ, RZ, UR9 ;  /* 0x00000009ff007e24 */ /* 0x002fc8000f8e00ff */
[----:B------:R1:W2:Y:S03]  /*4020*/  SYNCS.PHASECHK.TRANS64.TRYWAIT P0, [R0+URZ], R2 ;  /* 0x00000002000075a7 */ /* 0x0002a600080011ff */
[----:B--2---:R-:W-:Y:S05]  /*4030*/  @!P0 NANOSLEEP.SYNCS 0x989680 ;  /* 0x009896800000895d */ /* 0x004fea0003900000 */
[----:B------:R-:W2:Y:S02]  /*4040*/  @!P0 SYNCS.PHASECHK.TRANS64 P0, [R0+URZ], R2 ;  /* 0x00000002000085a7 */ /* 0x000ea400080010ff */
[----:B--2---:R-:W-:Y:S05]  /*4050*/  @P0 BRA `(.L_x_83) ;  /* 0x0000000000200947 */ /* 0x004fea0003800000 */
.L_x_84:
[----:B--2---:R2:W4:Y:S02]  /*4060*/  SYNCS.PHASECHK.TRANS64.TRYWAIT P0, [R0+URZ], R2 ;  /* 0x00000002000075a7 */ /* 0x00452400080011ff */
[----:B----4-:R-:W-:Y:S05]  /*4070*/  @!P0 NANOSLEEP.SYNCS 0x989680 ;  /* 0x009896800000895d */ /* 0x010fea0003900000 */
[----:B------:R-:W4:Y:S02]  /*4080*/  @!P0 SYNCS.PHASECHK.TRANS64 P0, [R0+URZ], R2 ;  /* 0x00000002000085a7 */ /* 0x000f2400080010ff */
[----:B----4-:R-:W-:Y:S05]  /*4090*/  @!P0 BRA `(.L_x_84) ;  /* 0xfffffffc00f08947 */ /* 0x010fea000383ffff */
[----:B------:R-:W-:Y:S05]  /*40a0*/  BRA `(.L_x_83) ;  /* 0x00000000000c7947 */ /* 0x000fea0003800000 */
.L_x_79:
[----:B------:R-:W-:-:S04]  /*40b0*/  UIADD3 UR5, UPT, UPT, UR7, 0x150, URZ ;  /* 0x0000015007057890 */ /* 0x000fc8000fffe0ff */
[----:B------:R-:W-:-:S09]  /*40c0*/  UPRMT UR5, UR4, 0x654, UR5 ;  /* 0x0000065404057896 */ /* 0x000fd20008000005 */
[----:B------:R-:W-:Y:S03]  /*40d0*/  SYNCS.ARRIVE.TRANS64.RED.A1T0 RZ, [UR5], RZ ;  /* 0x000000ffffff79a7 */ /* 0x000fe60008100405 */
.L_x_83:
[----:B-12---:R-:W-:Y:S01]  /*40e0*/  SHF.L.U32 R2, RZ, 0x1f, RZ ;  /* 0x0000001fff027819 */ /* 0x006fe200000006ff */
[----:B------:R-:W-:Y:S01]  /*40f0*/  UIADD3 UR5, UPT, UPT, UR7, 0x150, URZ ;  /* 0x0000015007057890 */ /* 0x000fe2000fffe0ff */
[----:B------:R-:W-:Y:S02]  /*4100*/  PLOP3.LUT P0, PT, PT, PT, UP0, 0x80, 0x8 ;  /* 0x000000000008781c */ /* 0x000fe40003f0f008 */
[----:B------:R-:W1:Y:S02]  /*4110*/  SYNCS.PHASECHK.TRANS64.TRYWAIT P1, [UR7+0x150], R2 ;  /* 0x00015002ff0075a7 */ /* 0x000e640008021107 */
[----:B-1----:R-:W-:Y:S09]  /*4120*/  @!P1 BRA `(.L_x_85) ;  /* 0x0000006c00a89947 */ /* 0x002ff20003800000 */
.L_x_270:
[----:B------:R-:W-:Y:S01]  /*4130*/  @!UP0 UPRMT UR5, UR4, 0x654, UR5 ;  /* 0x0000065404058896 */ /* 0x000fe20008000005 */
[----:B------:R-:W-:Y:S02]  /*4140*/  UMOV UR8, 0xffff ;  /* 0x0000ffff00087882 */ /* 0x000fe40000000000 */
[----:B------:R-:W-:-:S06]  /*4150*/  UMOV UR4, 0x1 ;  /* 0x0000000100047882 */ /* 0x000fcc0000000000 */
[----:B------:R-:W-:Y:S01]  /*4160*/  @!P0 SYNCS.ARRIVE.TRANS64.RED.A1T0 RZ, [UR5], RZ ;  /* 0x000000ffffff89a7 */ /* 0x000fe20008100405 */
[----:B------:R-:W-:Y:S01]  /*4170*/  NOP ;  /* 0x0000000000007918 */ /* 0x000fe20000000000 */
[----:B-1----:R-:W1:Y:S01]  /*4180*/  LDS R0, [UR6+0x14] ;  /* 0x00001406ff007984 */ /* 0x002e620008000800 */
[----:B------:R-:W-:-:S04]  /*4190*/  ULOP3.LUT UR5, UR21, 0xffff, URZ, 0xc0, !UPT ;  /* 0x0000ffff15057892 */ /* 0x000fc8000f8ec0ff */
[----:B------:R-:W-:-:S04]  /*41a0*/  USHF.R.U32.HI UR5, URZ, 0x5, UR5 ;  /* 0x00000005ff057899 */ /* 0x000fc80008011605 */
[----:B------:R-:W-:Y:S02]  /*41b0*/  USHF.L.U32 UR8, UR8, UR5, URZ ;  /* 0x0000000508087299 */ /* 0x000fe400080006ff */
[----:B------:R-:W-:-:S04]  /*41c0*/  USHF.L.U32 UR4, UR4, UR5, URZ ;  /* 0x0000000504047299 */ /* 0x000fc800080006ff */
[----:B-1----:R-:W-:-:S04]  /*41d0*/  LOP3.LUT R0, R0, UR8, RZ, 0xc0, !PT ;  /* 0x0000000800007c12 */ /* 0x002fc8000f8ec0ff */
[----:B------:R-:W-:-:S13]  /*41e0*/  ISETP.NE.AND P0, PT, R0, UR8, PT ;  /* 0x0000000800007c0c */ /* 0x000fda000bf05270 */
[----:B------:R-:W-:Y:S05]  /*41f0*/  @P0 BRA `(.L_x_86) ;  /* 0x0000000000580947 */ /* 0x000fea0003800000 */
[----:B------:R-:W1:Y:S02]  /*4200*/  LDS R0, [UR6+0x18] ;  /* 0x00001806ff007984 */ /* 0x000e640008000800 */
[----:B-1----:R-:W-:-:S04]  /*4210*/  LOP3.LUT R0, R0, UR4, RZ, 0xc0, !PT ;  /* 0x0000000400007c12 */ /* 0x002fc8000f8ec0ff */
[----:B------:R-:W-:-:S13]  /*4220*/  ISETP.NE.AND P0, PT, R0, UR4, PT ;  /* 0x0000000400007c0c */ /* 0x000fda000bf05270 */
[----:B------:R-:W-:Y:S05]  /*4230*/  @P0 BRA `(.L_x_87) ;  /* 0x00000000003c0947 */ /* 0x000fea0003800000 */
[----:B------:R-:W1:Y:S01]  /*4240*/  S2R R2, SR_LANEID ;  /* 0x0000000000027919 */ /* 0x000e620000000000 */
[----:B------:R-:W-:Y:S01]  /*4250*/  ULOP3.LUT UR8, URZ, UR8, URZ, 0x33, !UPT ;  /* 0x00000008ff087292 */ /* 0x000fe2000f8e33ff */
[----:B------:R-:W-:Y:S02]  /*4260*/  VOTEU.ANY UR7, UPT, PT ;  /* 0x0000000000077886 */ /* 0x000fe400038e0100 */
[----:B------:R-:W-:-:S03]  /*4270*/  UFLO.U32 UR7, UR7 ;  /* 0x00000007000772bd */ /* 0x000fc600080e0000 */
[----:B------:R-:W-:-:S04]  /*4280*/  IMAD.U32 R0, RZ, RZ, UR8 ;  /* 0x00000008ff007e24 */ /* 0x000fc8000f8e00ff */
[----:B------:R2:W3:Y:S02]  /*4290*/  REDUX UR5, R0 ;  /* 0x00000000000573c4 */ /* 0x0004e40000000000 */
[----:B------:R1:W-:Y:S02]  /*42a0*/  UTCATOMSWS.AND URZ, UR8 ;  /* 0x0000000800ff79e3 */ /* 0x0003e40008000000 */
[----:B-1----:R-:W-:Y:S02]  /*42b0*/  ISETP.EQ.U32.AND P0, PT, R2, UR7, PT ;  /* 0x0000000702007c0c */ /* 0x002fe4000bf02070 */
[----:B--2---:R-:W-:Y:S02]  /*42c0*/  LOP3.LUT R0, RZ, UR4, RZ, 0x33, !PT ;  /* 0x00000004ff007c12 */ /* 0x004fe4000f8e33ff */
[----:B---3--:R-:W-:Y:S02]  /*42d0*/  MOV R2, UR5 ;  /* 0x0000000500027c02 */ /* 0x008fe40008000f00 */
[----:B------:R-:W1:Y:S07]  /*42e0*/  REDUX UR4, R0 ;  /* 0x00000000000473c4 */ /* 0x000e6e0000000000 */
[----:B------:R2:W-:Y:S01]  /*42f0*/  @P0 ATOMS.AND RZ, [UR6+0x14], R2 ;  /* 0x00001402ffff098c */ /* 0x0005e2000a800006 */
[----:B-1----:R-:W-:-:S05]  /*4300*/  IMAD.U32 R0, RZ, RZ, UR4 ;  /* 0x00000004ff007e24 */ /* 0x002fca000f8e00ff */
[----:B------:R2:W-:Y:S01]  /*4310*/  @P0 ATOMS.AND RZ, [UR6+0x18], R0 ;  /* 0x00001800ffff098c */ /* 0x0005e2000a800006 */
[----:B------:R-:W-:Y:S05]  /*4320*/  BRA `(.L_x_88) ;  /* 0x0000000000147947 */ /* 0x000fea0003800000 */
.L_x_87:
[----:B------:R-:W-:Y:S02]  /*4330*/  MOV R2, 0x4350 ;  /* 0x0000435000027802 */ /* 0x000fe40000000f00 */
[----:B---345:R-:W-:Y:S05]  /*4340*/  CALL.REL.NOINC `($__internal_0_$__cuda_sm10x_tcgen05_guardrail_trap_col_being_dealloced_not_returned_by_alloc) ;  /* 0x0000007000487944 */ /* 0x038fea0003c00000 */
[----:B------:R-:W-:Y:S05]  /*4350*/  BRA `(.L_x_88) ;  /* 0x0000000000087947 */ /* 0x000fea0003800000 */
.L_x_86:
[----:B------:R-:W-:Y:S02]  /*4360*/  MOV R2, 0x4380 ;  /* 0x0000438000027802 */ /* 0x000fe40000000f00 */
[----:B---345:R-:W-:Y:S05]  /*4370*/  CALL.REL.NOINC `($__internal_2_$__cuda_sm10x_tcgen05_guardrail_trap_unallocated_columns_being_dealloced) ;  /* 0x0000007000547944 */ /* 0x038fea0003c00000 */
.L_x_88:
[----:B------:R-:W-:Y:S01]  /*4380*/  NOP ;  /* 0x0000000000007918 */ /* 0x000fe20000000000 */
[----:B----4-:R-:W-:Y:S05]  /*4390*/  EXIT ;  /* 0x000000000000794d */ /* 0x010fea0003800000 */
.L_x_59:
[----:B------:R-:W-:-:S09]  /*43a0*/  UISETP.NE.OR UP5, UPT, UR10, 0x3, UP5 ;  /* 0x000000030a00788c */ /* 0x000fd2000afa5670 */
[----:B------:R-:W-:Y:S05]  /*43b0*/  BRA.U UP5, `(.L_x_89) ;  /* 0x0000001105087547 */ /* 0x000fea000b800000 */
[----:B------:R-:W1:Y:S01]  /*43c0*/  LDC R0, c[0x0][0xb30] ;  /* 0x0002cc00ff007b82 */ /* 0x000e620000000800 */
[----:B------:R-:W2:Y:S01]  /*43d0*/  LDCU.64 UR8, c[0x0][0x888] ;  /* 0x00011100ff0877ac */ /* 0x000ea20008000a00 */
[----:B------:R-:W-:Y:S02]  /*43e0*/  HFMA2 R27, -RZ, RZ, 0, 0 ;  /* 0x00000000ff1b7431 */ /* 0x000fe400000001ff */
[----:B------:R-:W-:Y:S01]  /*43f0*/  IMAD.MOV.U32 R29, RZ, RZ, 0x1 ;  /* 0x00000001ff1d7424 */ /* 0x000fe200078e00ff */
[----:B------:R-:W-:Y:S01]  /*4400*/  MOV R25, 0x2000 ;  /* 0x0000200000197802 */ /* 0x000fe20000000f00 */
[----:B------:R-:W3:Y:S01]  /*4410*/  LDCU.64 UR4, c[0x0][0x890] ;  /* 0x00011200ff0477ac */ /* 0x000ee20008000a00 */
[----:B------:R-:W-:Y:S01]  /*4420*/  IMAD.MOV.U32 R28, RZ, RZ, RZ ;  /* 0x000000ffff1c7224 */ /* 0x000fe200078e00ff */
[----:B------:R-:W4:Y:S01]  /*4430*/  LDC R24, c[0x0][0x370] ;  /* 0x0000dc00ff187b82 */ /* 0x000f220000000800 */
[----:B------:R-:W-:Y:S01]  /*4440*/  UMOV UR7, 0x400 ;  /* 0x0000040000077882 */ /* 0x000fe20000000000 */
[----:B------:R-:W-:-:S02]  /*4450*/  UPLOP3.LUT UP1, UPT, UPT, UPT, UPT, 0x40, 0x4 ;  /* 0x000000000004789c */ /* 0x000fc40003f2e870 */
[----:B------:R-:W-:-:S04]  /*4460*/  ULEA UR7, UR37, UR7, 0x18 ;  /* 0x0000000725077291 */ /* 0x000fc8000f8ec0ff */
[----:B------:R-:W4:Y:S01]  /*4470*/  LDC R3, c[0x0][0xb0c] ;  /* 0x0002c300ff037b82 */ /* 0x000f220000000800 */
[----:B------:R-:W-:Y:S02]  /*4480*/  UIADD3 UR13, UPT, UPT, UR7, 0x98, URZ ;  /* 0x00000098070d7890 */ /* 0x000fe4000fffe0ff */
[----:B--2---:R-:W-:Y:S02]  /*4490*/  UISETP.NE.U32.AND UP2, UPT, UR8, URZ, UPT ;  /* 0x000000ff0800728c */ /* 0x004fe4000bf45070 */
[----:B------:R-:W-:Y:S02]  /*44a0*/  UIADD3 UR33, UPT, UPT, UR7, 0x80, URZ ;  /* 0x0000008007217890 */ /* 0x000fe4000fffe0ff */
[----:B---3--:R-:W-:Y:S01]  /*44b0*/  UISETP.NE.U32.AND UP3, UPT, UR4, URZ, UPT ;  /* 0x000000ff0400728c */ /* 0x008fe2000bf65070 */
[----:B------:R-:W2:Y:S01]  /*44c0*/  LDC R20, c[0x0][0xb20] ;  /* 0x0002c800ff147b82 */ /* 0x000ea20000000800 */
[----:B-1----:R-:W-:Y:S01]  /*44d0*/  ISETP.NE.AND P1, PT, R0, 0x1, PT ;  /* 0x000000010000780c */ /* 0x002fe20003f25270 */
[----:B------:R-:W-:-:S02]  /*44e0*/  UISETP.NE.AND.EX UP2, UPT, UR9, URZ, UPT, UP2 ;  /* 0x000000ff0900728c */ /* 0x000fc4000bf45320 */
[----:B------:R-:W-:Y:S02]  /*44f0*/  UIADD3 UR25, UPT, UPT, UR7, 0x88, URZ ;  /* 0x0000008807197890 */ /* 0x000fe4000fffe0ff */
[----:B------:R-:W-:Y:S02]  /*4500*/  UIADD3 UR17, UPT, UPT, UR7, 0x90, URZ ;  /* 0x0000009007117890 */ /* 0x000fe4000fffe0ff */
[----:B------:R-:W1:Y:S01]  /*4510*/  LDC.64 R30, c[0x0][0x348] ;  /* 0x0000d200ff1e7b82 */ /* 0x000e620000000a00 */
[----:B------:R-:W-:Y:S02]  /*4520*/  UPRMT UR13, UR37, 0x654, UR13 ;  /* 0x00000654250d7896 */ /* 0x000fe4000800000d */
[----:B------:R-:W-:-:S05]  /*4530*/  UISETP.NE.AND.EX UP3, UPT, UR5, URZ, UPT, UP3 ;  /* 0x000000ff0500728c */ /* 0x000fca000bf65330 */
[----:B------:R-:W3:Y:S08]  /*4540*/  LDC.64 R14, c[0x0][0xb10] ;  /* 0x0002c400ff0e7b82 */ /* 0x000ef00000000a00 */
[----:B------:R-:W1:Y:S08]  /*4550*/  LDC.64 R6, c[0x0][0xb18] ;  /* 0x0002c600ff067b82 */ /* 0x000e700000000a00 */
[----:B------:R-:W1:Y:S08]  /*4560*/  LDC.64 R4, c[0x0][0xb28] ;  /* 0x0002ca00ff047b82 */ /* 0x000e700000000a00 */
[----:B--2-4-:R-:W1:Y:S02]  /*4570*/  LDC R21, c[0x0][0x374] ;  /* 0x0000dd00ff157b82 */ /* 0x014e640000000800 */
.L_x_100:
[C---:B------:R-:W-:Y:S02]  /*4580*/  LEA R0, R28.reuse, UR7, 0x3 ;  /* 0x000000071c007c11 */ /* 0x040fe4000f8e18ff */
[----:B------:R-:W-:Y:S02]  /*4590*/  SHF.L.U32 R2, R27, 0x1f, RZ ;  /* 0x0000001f1b027819 */ /* 0x000fe400000006ff */
[----:B------:R-:W-:Y:S02]  /*45a0*/  LEA R16, R28, UR7, 0x4 ;  /* 0x000000071c107c11 */ /* 0x000fe4000f8e20ff */
[----:B--2---:R-:W2:Y:S02]  /*45b0*/  SYNCS.PHASECHK.TRANS64.TRYWAIT P0, [R0+URZ+0xd0], R2 ;  /* 0x0000d002000075a7 */ /* 0x004ea400080011ff */
[----:B--2---:R-:W-:Y:S05]  /*45c0*/  @!P0 BRA `(.L_x_90) ;  /* 0x0000006800988947 */ /* 0x004fea0003800000 */
.L_x_271:
[----:B------:R-:W-:Y:S01]  /*45d0*/  ISETP.GE.AND P0, PT, R65, 0x1, PT ;  /* 0x000000014100780c */ /* 0x000fe20003f06270 */
[----:B------:R-:W4:Y:S01]  /*45e0*/  LDS.128 R16, [R16+0x160] ;  /* 0x0001600010107984 */ /* 0x000f220000000c00 */
[----:B--2---:R-:W-:Y:S01]  /*45f0*/  VIADD R0, R0, 0xe0 ;  /* 0x000000e000007836 */ /* 0x004fe20000000000 */
[----:B------:R-:W-:Y:S01]  /*4600*/  @!PT LDS RZ, [RZ] ;  /* 0x00000000fffff984 */ /* 0x000fe20000000800 */
[----:B------:R-:W-:Y:S01]  /*4610*/  @!PT LDS RZ, [RZ] ;  /* 0x00000000fffff984 */ /* 0x000fe20000000800 */
[----:B------:R-:W-:Y:S01]  /*4620*/  @!PT LDS RZ, [RZ] ;  /* 0x00000000fffff984 */ /* 0x000fe20000000800 */
[----:B------:R-:W-:Y:S01]  /*4630*/  @!PT LDS RZ, [RZ] ;  /* 0x00000000fffff984 */ /* 0x000fe20000000800 */
[----:B------:R2:W-:Y:S06]  /*4640*/  MEMBAR.ALL.CTA ;  /* 0x0000000000007992 */ /* 0x0005ec0000008000 */
[----:B--2---:R-:W2:Y:S01]  /*4650*/  FENCE.VIEW.ASYNC.S ;  /* 0x00000000000073c6 */ /* 0x004ea20000000000 */
[----:B------:R-:W-:Y:S04]  /*4660*/  PRMT R0, RZ, 0x654, R0 ;  /* 0x00000654ff007816 */ /* 0x000fe80000000000 */
[----:B--2---:R2:W-:Y:S01]  /*4670*/  SYNCS.ARRIVE.TRANS64.RED.A1T0 RZ, [R0+URZ], RZ ;  /* 0x000000ff00ff79a7 */ /* 0x0045e200081004ff */
[----:B----4-:R-:W-:Y:S11]  /*4680*/  LOP3.LUT P3, RZ, R18, 0x1, RZ, 0xc0, !PT ;  /* 0x0000000112ff7812 */ /* 0x010ff6000786c0ff */
[----:B------:R-:W-:Y:S02]  /*4690*/  @!UPT UIADD3 URZ, UPT, UPT, URZ, URZ, URZ ;  /* 0x000000fffffff290 */ /* 0x000fe4000fffe0ff */
[----:B------:R-:W-:Y:S02]  /*46a0*/  @P3 MOV R11, R16 ;  /* 0x00000010000b3202 */ /* 0x000fe40000000f00 */
[----:B------:R-:W-:Y:S01]  /*46b0*/  @P3 LOP3.LUT R10, R17, 0xffff, RZ, 0xc0, !PT ;  /* 0x0000ffff110a3812 */ /* 0x000fe200078ec0ff */
[----:B--2---:R-:W-:Y:S06]  /*46c0*/  @!P0 BRA `(.L_x_91) ;  /* 0x0000000000a48947 */ /* 0x004fec0003800000 */
[-C--:B-1----:R-:W-:Y:S01]  /*46d0*/  IMAD.HI.U32 R0, R21, R7.reuse, RZ ;  /* 0x0000000715007227 */ /* 0x082fe200078e00ff */
[----:B------:R-:W-:Y:S02]  /*46e0*/  ISETP.NE.AND P0, PT, R6, 0x1, PT ;  /* 0x000000010600780c */ /* 0x000fe40003f05270 */
[----:B------:R-:W-:Y:S01]  /*46f0*/  ISETP.NE.AND P2, PT, R65, 0x1, PT ;  /* 0x000000014100780c */ /* 0x000fe20003f45270 */
[----:B---3--:R-:W-:Y:S01]  /*4700*/  IMAD.HI.U32 R9, R24, R14, RZ ;  /* 0x0000000e18097227 */ /* 0x008fe200078e00ff */
[----:B------:R-:W-:Y:S02]  /*4710*/  SHF.R.U32.HI R0, RZ, R20, R0 ;  /* 0x00000014ff007219 */ /* 0x000fe40000011600 */
[----:B------:R-:W-:Y:S01]  /*4720*/  ISETP.NE.AND P4, PT, R3, 0x1, PT ;  /* 0x000000010300780c */ /* 0x000fe20003f85270 */
[----:B------:R-:W-:Y:S01]  /*4730*/  IMAD.HI.U32 R13, R10, R7, RZ ;  /* 0x000000070a0d7227 */ /* 0x000fe200078e00ff */
[----:B------:R-:W-:Y:S02]  /*4740*/  SHF.R.U32.HI R9, RZ, R15, R9 ;  /* 0x0000000fff097219 */ /* 0x000fe40000011609 */
[----:B------:R-:W-:Y:S01]  /*4750*/  SEL R0, R21, R0, !P0 ;  /* 0x0000000015007207 */ /* 0x000fe20004000000 */
[----:B------:R-:W-:Y:S01]  /*4760*/  IMAD.HI.U32 R12, R11, R14, RZ ;  /* 0x0000000e0b0c7227 */ /* 0x000fe200078e00ff */
[----:B------:R-:W-:Y:S03]  /*4770*/  SEL R9, R24, R9, !P4 ;  /* 0x0000000918097207 */ /* 0x000fe60006000000 */
[-C--:B------:R-:W-:Y:S01]  /*4780*/  IMAD.HI.U32 R8, R0, R4.reuse, RZ ;  /* 0x0000000400087227 */ /* 0x080fe200078e00ff */
[----:B------:R-:W-:Y:S03]  /*4790*/  SHF.R.U32.HI R12, RZ, R15, R12 ;  /* 0x0000000fff0c7219 */ /* 0x000fe6000001160c */
[----:B------:R-:W-:Y:S01]  /*47a0*/  IMAD.HI.U32 R2, R9, R4, RZ ;  /* 0x0000000409027227 */ /* 0x000fe200078e00ff */
[-C--:B------:R-:W-:Y:S02]  /*47b0*/  @P2 SHF.R.U32.HI R0, RZ, R5.reuse, R8 ;  /* 0x00000005ff002219 */ /* 0x080fe40000011608 */
[----:B------:R-:W-:Y:S02]  /*47c0*/  SHF.R.U32.HI R8, RZ, R20, R13 ;  /* 0x00000014ff087219 */ /* 0x000fe4000001160d */
[----:B------:R-:W-:Y:S01]  /*47d0*/  @P2 SHF.R.U32.HI R9, RZ, R5, R2 ;  /* 0x00000005ff092219 */ /* 0x000fe20000011602 */
[----:B------:R-:W-:Y:S01]  /*47e0*/  IMAD R0, R65, R0, RZ ;  /* 0x0000000041007224 */ /* 0x000fe200078e02ff */
[----:B------:R-:W-:Y:S02]  /*47f0*/  SEL R8, R10, R8, !P0 ;  /* 0x000000080a087207 */ /* 0x000fe40004000000 */
[----:B------:R-:W-:Y:S01]  /*4800*/  SEL R2, R11, R12, !P4 ;  /* 0x0000000c0b027207 */ /* 0x000fe20006000000 */
[C---:B------:R-:W-:Y:S01]  /*4810*/  IMAD R12, R65.reuse, R9, RZ ;  /* 0x00000009410c7224 */ /* 0x040fe200078e02ff */
[C---:B------:R-:W-:Y:S01]  /*4820*/  ISETP.GE.AND P0, PT, R8.reuse, R0, PT ;  /* 0x000000000800720c */ /* 0x040fe20003f06270 */
[----:B------:R-:W-:Y:S03]  /*4830*/  IMAD.HI.U32 R0, R8, R4, RZ ;  /* 0x0000000408007227 */ /* 0x000fe600078e00ff */
[----:B------:R-:W-:Y:S02]  /*4840*/  ISETP.GE.OR P0, PT, R2, R12, P0 ;  /* 0x0000000c0200720c */ /* 0x000fe40000706670 */
[-C--:B------:R-:W-:Y:S04]  /*4850*/  SHF.R.U32.HI R0, RZ, R5.reuse, R0 ;  /* 0x00000005ff007219 */ /* 0x080fe80000011600 */
[----:B------:R-:W-:Y:S05]  /*4860*/  SEL R13, R8, R0, !P2 ;  /* 0x00000000080d7207 */ /* 0x000fea0005000000 */
[----:B------:R-:W-:Y:S02]  /*4870*/  IMAD.MOV R12, RZ, RZ, -R13 ;  /* 0x000000ffff0c7224 */ /* 0x000fe400078e0a0d */
[C---:B------:R-:W-:Y:S04]  /*4880*/  @!P0 IMAD.HI.U32 R0, R2.reuse, R4, RZ ;  /* 0x0000000402008227 */ /* 0x040fe800078e00ff */
[----:B------:R-:W-:Y:S01]  /*4890*/  IMAD R12, R65, R12, R8 ;  /* 0x0000000c410c7224 */ /* 0x000fe200078e0208 */
[----:B------:R-:W-:Y:S04]  /*48a0*/  @!P0 SHF.R.U32.HI R0, RZ, R5, R0 ;  /* 0x00000005ff008219 */ /* 0x000fe80000011600 */
[----:B------:R-:W-:Y:S04]  /*48b0*/  @!P0 SEL R0, R2, R0, !P2 ;  /* 0x0000000002008207 */ /* 0x000fe80005000000 */
[----:B------:R-:W-:Y:S01]  /*48c0*/  @!P0 IADD3 R13, PT, PT, R13, -R0, RZ ;  /* 0x800000000d0d8210 */ /* 0x000fe20007ffe0ff */
[----:B------:R-:W-:Y:S01]  /*48d0*/  @!P0 IMAD R0, R9, R12, R0 ;  /* 0x0000000c09008224 */ /* 0x000fe200078e0200 */
[----:B------:R-:W-:Y:S01]  /*48e0*/  IADD3 R9, PT, PT, -R8, RZ, RZ ;  /* 0x000000ff08097210 */ /* 0x000fe20007ffe1ff */
[--C-:B------:R-:W-:Y:S02]  /*48f0*/  IMAD.MOV R12, RZ, RZ, -R2.reuse ;  /* 0x000000ffff0c7224 */ /* 0x100fe400078e0a02 */
[----:B------:R-:W-:Y:S02]  /*4900*/  @!P0 IMAD R8, R13, R65, R2 ;  /* 0x000000410d088224 */ /* 0x000fe400078e0202 */
[----:B------:R-:W-:Y:S02]  /*4910*/  @!P0 IMAD.MOV.U32 R2, RZ, RZ, R0 ;  /* 0x000000ffff028224 */ /* 0x000fe400078e0000 */
[----:B------:R-:W-:Y:S02]  /*4920*/  IMAD R11, R3, R12, R11 ;  /* 0x0000000c030b7224 */ /* 0x000fe400078e020b */
[----:B------:R-:W-:Y:S02]  /*4930*/  IMAD R10, R6, R9, R10 ;  /* 0x00000009060a7224 */ /* 0x000fe400078e020a */
[----:B------:R-:W-:Y:S02]  /*4940*/  IMAD R11, R2, R3, R11 ;  /* 0x00000003020b7224 */ /* 0x000fe400078e020b */
[----:B------:R-:W-:Y:S02]  /*4950*/  IMAD R10, R8, R6, R10 ;  /* 0x00000006080a7224 */ /* 0x000fe400078e020a */
.L_x_91:
[----:B------:R-:W-:Y:S05]  /*4960*/  BRA.U UP1, `(.L_x_92) ;  /* 0x0000000101107547 */ /* 0x000fea000b800000 */
[----:B------:R-:W-:Y:S04]  /*4970*/  MOV R2, UR6 ;  /* 0x0000000600027c02 */ /* 0x000fe80008000f00 */
[----:B------:R-:W-:Y:S04]  /*4980*/  SHF.L.U32 R2, R2, 0x1f, RZ ;  /* 0x0000001f02027819 */ /* 0x000fe800000006ff */
[----:B------:R-:W2:Y:S02]  /*4990*/  SYNCS.PHASECHK.TRANS64.TRYWAIT P0, [UR7+0xc8], R2 ;  /* 0x0000c802ff0075a7 */ /* 0x000ea40008001107 */
[----:B--2---:R-:W-:Y:S05]  /*49a0*/  @!P0 BRA `(.L_x_93) ;  /* 0x0000006400b48947 */ /* 0x004fea0003800000 */
.L_x_92:
[----:B------:R-:W-:Y:S02]  /*49b0*/  R2UR UR35, R22 ;  /* 0x00000000162372ca */ /* 0x000fe400000e0000 */
[----:B------:R-:W-:Y:S02]  /*49c0*/  R2UR UR34, R23 ;  /* 0x00000000172272ca */ /* 0x000fe400000e0000 */
[----:B------:R-:W-:Y:S02]  /*49d0*/  ISETP.NE.U32.AND P2, PT, RZ, UR4, PT ;  /* 0x00000004ff007c0c */ /* 0x000fe4000bf45070 */
[----:B------:R-:W-:Y:S02]  /*49e0*/  SHF.L.U32 R22, R29, 0x1f, RZ ;  /* 0x0000001f1d167819 */ /* 0x000fe400000006ff */
[----:B------:R-:W-:Y:S05]  /*49f0*/  ISETP.NE.AND.EX P2, PT, RZ, UR5, PT, P2 ;  /* 0x00000005ff007c0c */ /* 0x000fea000bf45320 */
[----:B------:R-:W-:Y:S02]  /*4a00*/  USHF.L.U32 UR35, UR35, 0x7, URZ ;  /* 0x0000000723237899 */ /* 0x000fe400080006ff */
[----:B------:R-:W-:Y:S01]  /*4a10*/  USHF.L.U32 UR34, UR34, 0x7, URZ ;  /* 0x0000000722227899 */ /* 0x000fe200080006ff */
[----:B------:R-:W-:Y:S11]  /*4a20*/  BRA.U !UP3, `(.L_x_94) ;  /* 0x000000010b347547 */ /* 0x000ff6000b800000 */
[----:B------:R-:W-:Y:S01]  /*4a30*/  UPLOP3.LUT UP0, UPT, UPT, UPT, UP2, 0x80, 0x8 ;  /* 0x000000000008789c */ /* 0x000fe20003f0f020 */
[----:B--2---:R-:W-:Y:S02]  /*4a40*/  HFMA2 R0, -RZ, RZ, 0, 5.9604644775390625e-08 ;  /* 0x00000001ff007431 */ /* 0x004fe400000001ff */
[----:B------:R-:W-:Y:S03]  /*4a50*/  IMAD.MOV.U32 R133, RZ, RZ, 0x1 ;  /* 0x00000001ff857424 */ /* 0x000fe600078e00ff */
[----:B------:R-:W-:Y:S05]  /*4a60*/  PLOP3.LUT P0, PT, PT, PT, UP0, 0x80, 0x8 ;  /* 0x000000000008781c */ /* 0x000fea0003f0f008 */
[----:B------:R-:W2:Y:S01]  /*4a70*/  @UP0 LDCU.64 UR10, c[0x0][0x888] ;  /* 0x00011100ff0a07ac */ /* 0x000ea20008000a00 */
[----:B------:R-:W-:Y:S07]  /*4a80*/  @UP0 UIMAD UR8, UR36, UR4, URZ ;  /* 0x00000004240802a4 */ /* 0x000fee000f8e02ff */
[----:B------:R-:W-:Y:S01]  /*4a90*/  @!P0 PRMT R133, R0, 0x7610, R133 ;  /* 0x0000761000858816 */ /* 0x000fe20000000085 */
[----:B--2---:R-:W-:Y:S03]  /*4aa0*/  @UP0 UIMAD.WIDE UR10, UR8, 0x4, UR10 ;  /* 0x00000004080a08a5 */ /* 0x004fe6000f8e020a */
[----:B------:R-:W2:Y:S03]  /*4ab0*/  @!UP0 LDCU UR8, c[0x0][0x880] ;  /* 0x00011000ff0887ac */ /* 0x000ea60008000800 */
[----:B------:R-:W-:Y:S01]  /*4ac0*/  IMAD.U32 R8, RZ, RZ, UR10 ;  /* 0x0000000aff087e24 */ /* 0x000fe2000f8e00ff */
[----:B------:R-:W-:Y:S05]  /*4ad0*/  MOV R9, UR11 ;  /* 0x0000000b00097c02 */ /* 0x000fea0008000f00 */
[----:B-----5:R4:W5:Y:S02]  /*4ae0*/  @P0 LDG.E R91, desc[UR38][R8.64] ;  /* 0x00000026085b0981 */ /* 0x020964000c1e1900 */
[----:B--2-4-:R-:W-:Y:S07]  /*4af0*/  @!P0 IMAD.U32 R91, RZ, RZ, UR8 ;  /* 0x00000008ff5b8e24 */ /* 0x014fee000f8e00ff */
.L_x_94:
[----:B-----5:R-:W-:Y:S01]  /*4b00*/  @!P2 FSETP.EQ.AND P0, PT, R91, RZ, PT ;  /* 0x000000ff5b00a20b */ /* 0x020fe20003f02000 */
[----:B------:R-:W-:Y:S01]  /*4b10*/  @!UPT UIADD3 URZ, UPT, UPT, URZ, URZ, URZ ;  /* 0x000000fffffff290 */ /* 0x000fe2000fffe0ff */
[----:B------:R-:W-:Y:S11]  /*4b20*/  @!P2 BRA `(.L_x_95) ;  /* 0x000000000014a947 */ /* 0x000ff60003800000 */
[----:B------:R-:W-:Y:S02]  /*4b30*/  LOP3.LUT P2, RZ, R133, 0xff, RZ, 0xc0, !PT ;  /* 0x000000ff85ff7812 */ /* 0x000fe4000784c0ff */
[----:B------:R-:W-:Y:S04]  /*4b40*/  PLOP3.LUT P0, PT, PT, PT, UP0, 0x80, 0x8 ;  /* 0x000000000008781c */ /* 0x000fe80003f0f008 */
[----:B------:R-:W-:Y:S07]  /*4b50*/  PLOP3.LUT P0, PT, P0, PT, PT, 0x8, 0x80 ;  /* 0x000000000080781c */ /* 0x000fee000070e170 */
[----:B------:R-:W-:Y:S11]  /*4b60*/  @P2 FSETP.EQ.AND P0, PT, R91, RZ, PT ;  /* 0x000000ff5b00220b */ /* 0x000ff60003f02000 */
[----:B------:R-:W-:Y:S02]  /*4b70*/  @!UPT UIADD3 URZ, UPT, UPT, URZ, URZ, URZ ;  /* 0x000000fffffff290 */ /* 0x000fe4000fffe0ff */
.L_x_95:
[----:B------:R-:W4:Y:S01]  /*4b80*/  SYNCS.PHASECHK.TRANS64.TRYWAIT P2, [UR7+0xa0], R22 ;  /* 0x0000a016ff0075a7 */ /* 0x000f220008041107 */
[----:B------:R-:W-:Y:S04]  /*4b90*/  ELECT P4, URZ, PT ;  /* 0x0000000000ff782f */ /* 0x000fe80003880000 */
[----:B------:R-:W-:Y:S11]  /*4ba0*/  PLOP3.LUT P4, PT, P0, P4, PT, 0xf2, 0x2f ;  /* 0x00000000002f781c */ /* 0x000ff60000789e72 */
[----:B------:R-:W-:Y:S02]  /*4bb0*/  @!UPT UIADD3 URZ, UPT, UPT, URZ, URZ, URZ ;  /* 0x000000fffffff290 */ /* 0x000fe4000fffe0ff */
[----:B-1----:R-:W-:Y:S05]  /*4bc0*/  @!P4 IADD3 R8, P0, PT, R30, 0x580, RZ ;  /* 0x000005801e08c810 */ /* 0x002fea0007f1e0ff */
[----:B--2---:R-:W-:Y:S01]  /*4bd0*/  @!P4 IMAD.X R2, RZ, RZ, R31, P0 ;  /* 0x000000ffff02c224 */ /* 0x004fe200000e061f */
[----:B----4-:R-:W-:Y:S07]  /*4be0*/  @!P2 BRA `(.L_x_96) ;  /* 0x00000064003ca947 */ /* 0x010fee0003800000 */
.L_x_274:
[----:B------:R-:W-:Y:S01]  /*4bf0*/  @!P4 R2UR UR8, R2 ;  /* 0x000000000208c2ca */ /* 0x000fe200000e0000 */
[----:B------:R-:W-:Y:S01]  /*4c00*/  VOTEU.ALL UP1, P4 ;  /* 0x0000000000ff7886 */ /* 0x000fe20002020000 */
[----:B------:R-:W-:Y:S01]  /*4c10*/  @!P4 R2UR UR9, R8 ;  /* 0x000000000809c2ca */ /* 0x000fe200000e0000 */
[----:B-1----:R-:W-:Y:S01]  /*4c20*/  @!P4 IMAD.MOV.U32 R0, RZ, RZ, 0x2000 ;  /* 0x00002000ff00c424 */ /* 0x002fe200078e00ff */
[----:B------:R-:W-:Y:S01]  /*4c30*/  UMOV UR10, 0x0 ;  /* 0x00000000000a7882 */ /* 0x000fe20000000000 */
[----:B------:R-:W-:Y:S01]  /*4c40*/  UMOV UR11, 0x10000000 ;  /* 0x10000000000b7882 */ /* 0x000fe20000000000 */
[----:B------:R-:W-:Y:S01]  /*4c50*/  @!UP1 UIADD3 UR32, UPT, UPT, UR7, 0x200, URZ ;  /* 0x0000020007209890 */ /* 0x000fe2000fffe0ff */
[----:B------:R-:W-:Y:S06]  /*4c60*/  VOTEU.ALL UP1, P4 ;  /* 0x0000000000ff7886 */ /* 0x000fec0002020000 */
[----:B------:R-:W-:Y:S01]  /*4c70*/  IMAD.U32 R9, RZ, RZ, UR8 ;  /* 0x00000008ff097e24 */ /* 0x000fe2000f8e00ff */
[----:B------:R-:W-:Y:S01]  /*4c80*/  UPRMT UR8, UR37, 0x654, UR33 ;  /* 0x0000065425087896 */ /* 0x000fe20008000021 */
[----:B------:R-:W-:Y:S03]  /*4c90*/  IMAD.U32 R8, RZ, RZ, UR9 ;  /* 0x00000009ff087e24 */ /* 0x000fe6000f8e00ff */
[----:B------:R-:W-:Y:S02]  /*4ca0*/  @!P4 R2UR UR15, R9 ;  /* 0x00000000090fc2ca */ /* 0x000fe400000e0000 */
[----:B------:R-:W-:Y:S02]  /*4cb0*/  @!P4 R2UR UR14, R8 ;  /* 0x00000000080ec2ca */ /* 0x000fe400000e0000 */
[----:B------:R-:W-:Y:S05]  /*4cc0*/  @!P4 IADD3 R8, P0, PT, R30, 0x580, RZ ;  /* 0x000005801e08c810 */ /* 0x000fea0007f1e0ff */
[----:B------:R-:W-:Y:S06]  /*4cd0*/  @!P4 IMAD.X R2, RZ, RZ, R31, P0 ;  /* 0x000000ffff02c224 */ /* 0x000fec00000e061f */
[----:B------:R1:W-:Y:S01]  /*4ce0*/  @!UP1 UTMALDG.3D [UR32], [UR14], desc[UR10] ;  /* 0x00000a200e0095b4 */ /* 0x0003e20008011000 */
[----:B------:R1:W-:Y:S01]  /*4cf0*/  @!P4 SYNCS.ARRIVE.TRANS64.RED.A0TR RZ, [UR7+0x80], R0 ;  /* 0x00008000ffffc9a7 */ /* 0x0003e20008300407 */
[----:B------:R-:W-:Y:S01]  /*4d00*/  SYNCS.ARRIVE.TRANS64.RED.A1T0 RZ, [UR8], RZ ;  /* 0x000000ffffff79a7 */ /* 0x000fe20008100408 */
[----:B------:R-:W2:Y:S02]  /*4d10*/  SYNCS.PHASECHK.TRANS64.TRYWAIT P2, [UR7+0xa8], R22 ;  /* 0x0000a816ff0075a7 */ /* 0x000ea40008041107 */
[----:B-12---:R-:W-:Y:S05]  /*4d20*/  @!P2 BRA `(.L_x_97) ;  /* 0x000000640004a947 */ /* 0x006fea0003800000 */
.L_x_276:
[----:B------:R-:W-:Y:S01]  /*4d30*/  @!P4 R2UR UR8, R2 ;  /* 0x000000000208c2ca */ /* 0x000fe200000e0000 */
[----:B------:R-:W-:Y:S01]  /*4d40*/  VOTEU.ALL UP1, P4 ;  /* 0x0000000000ff7886 */ /* 0x000fe20002020000 */
[----:B------:R-:W-:Y:S01]  /*4d50*/  @!P4 R2UR UR9, R8 ;  /* 0x000000000809c2ca */ /* 0x000fe200000e0000 */
[----:B-1----:R-:W-:Y:S01]  /*4d60*/  @!P4 IMAD.MOV.U32 R0, RZ, RZ, 0x2000 ;  /* 0x00002000ff00c424 */ /* 0x002fe200078e00ff */
[----:B------:R-:W-:Y:S01]  /*4d70*/  UMOV UR10, 0x0 ;  /* 0x00000000000a7882 */ /* 0x000fe20000000000 */
[----:B------:R-:W-:Y:S01]  /*4d80*/  UMOV UR11, 0x10000000 ;  /* 0x10000000000b7882 */ /* 0x000fe20000000000 */
[----:B------:R-:W-:Y:S02]  /*4d90*/  @!UP1 UIADD3 UR26, UPT, UPT, UR34, 0x20, URZ ;  /* 0x00000020221a9890 */ /* 0x000fe4000fffe0ff */
[----:B------:R-:W-:Y:S01]  /*4da0*/  @!UP1 UIADD3 UR24, UPT, UPT, UR7, 0x2200, URZ ;  /* 0x0000220007189890 */ /* 0x000fe2000fffe0ff */
[----:B------:R-:W-:Y:S01]  /*4db0*/  VOTEU.ALL UP1, P4 ;  /* 0x0000000000ff7886 */ /* 0x000fe20002020000 */
[----:B------:R-:W-:Y:S01]  /*4dc0*/  UMOV UR27, UR35 ;  /* 0x00000023001b7c82 */ /* 0x000fe20008000000 */
[----:B------:R-:W-:Y:S02]  /*4dd0*/  UMOV UR28, UR36 ;  /* 0x00000024001c7c82 */ /* 0x000fe40008000000 */
        /* <DEDUP_REMOVED lines=12> */
.L_x_278:
[----:B------:R-:W2:Y:S01]  /*4ea0*/  LDC.64 R12, c[0x0][0xb18] ;  /* 0x0002c600ff0c7b82 */ /* 0x000ea20000000a00 */
[----:B------:R-:W-:Y:S01]  /*4eb0*/  @!P4 R2UR UR8, R2 ;  /* 0x000000000208c2ca */ /* 0x000fe200000e0000 */
[----:B------:R-:W-:Y:S01]  /*4ec0*/  VOTEU.ALL UP1, P4 ;  /* 0x0000000000ff7886 */ /* 0x000fe20002020000 */
[----:B------:R-:W-:Y:S01]  /*4ed0*/  @!P4 R2UR UR9, R8 ;  /* 0x000000000809c2ca */ /* 0x000fe200000e0000 */
[----:B-1----:R-:W-:Y:S01]  /*4ee0*/  @!P4 IMAD.MOV.U32 R0, RZ, RZ, 0x2000 ;  /* 0x00002000ff00c424 */ /* 0x002fe200078e00ff */
[----:B------:R-:W-:Y:S03]  /*4ef0*/  UMOV UR10, 0x0 ;  /* 0x00000000000a7882 */ /* 0x000fe60000000000 */
[----:B------:R-:W1:Y:S01]  /*4f00*/  @!P1 LDC R2, c[0x0][0xb0c] ;  /* 0x0002c300ff029b82 */ /* 0x000e620000000800 */
[----:B------:R-:W-:Y:S01]  /*4f10*/  @!UP1 UIADD3 UR18, UPT, UPT, UR34, 0x40, URZ ;  /* 0x0000004022129890 */ /* 0x000fe2000fffe0ff */
[----:B------:R-:W-:Y:S01]  /*4f20*/  @P3 SHF.R.U32.HI R26, RZ, 0x10, R17 ;  /* 0x00000010ff1a3819 */ /* 0x000fe20000011611 */
[----:B------:R-:W-:Y:S01]  /*4f30*/  @!UP1 UIADD3 UR16, UPT, UPT, UR7, 0x4200, URZ ;  /* 0x0000420007109890 */ /* 0x000fe2000fffe0ff */
[----:B------:R-:W-:Y:S01]  /*4f40*/  VIADD R28, R28, 0x1 ;  /* 0x000000011c1c7836 */ /* 0x000fe20000000000 */
[----:B------:R-:W-:Y:S01]  /*4f50*/  VOTEU.ALL UP1, P4 ;  /* 0x0000000000ff7886 */ /* 0x000fe20002020000 */
[----:B------:R-:W-:Y:S01]  /*4f60*/  UMOV UR11, 0x10000000 ;  /* 0x10000000000b7882 */ /* 0x000fe20000000000 */
[----:B------:R-:W-:Y:S01]  /*4f70*/  UMOV UR19, UR35 ;  /* 0x0000002300137c82 */ /* 0x000fe20008000000 */
[----:B------:R-:W-:Y:S01]  /*4f80*/  IMAD.U32 R9, RZ, RZ, UR8 ;  /* 0x00000008ff097e24 */ /* 0x000fe2000f8e00ff */
[----:B------:R-:W-:Y:S01]  /*4f90*/  UMOV UR20, UR36 ;  /* 0x0000002400147c82 */ /* 0x000fe20008000000 */
[----:B------:R-:W-:Y:S01]  /*4fa0*/  IMAD.U32 R8, RZ, RZ, UR9 ;  /* 0x00000009ff087e24 */ /* 0x000fe2000f8e00ff */
[----:B------:R-:W-:Y:S02]  /*4fb0*/  UPRMT UR8, UR37, 0x654, UR17 ;  /* 0x0000065425087896 */ /* 0x000fe40008000011 */
[----:B------:R-:W-:Y:S02]  /*4fc0*/  @!P4 R2UR UR15, R9 ;  /* 0x00000000090fc2ca */ /* 0x000fe400000e0000 */
[----:B------:R-:W-:Y:S02]  /*4fd0*/  @!P4 R2UR UR14, R8 ;  /* 0x00000000080ec2ca */ /* 0x000fe400000e0000 */
[----:B------:R-:W4:Y:S11]  /*4fe0*/  LDC.64 R8, c[0x0][0xb10] ;  /* 0x0002c400ff087b82 */ /* 0x000f360000000a00 */
[----:B------:R1:W-:Y:S01]  /*4ff0*/  @!UP1 UTMALDG.3D [UR16], [UR14], desc[UR10] ;  /* 0x00000a100e0095b4 */ /* 0x0003e20008011000 */
[----:B------:R5:W-:Y:S01]  /*5000*/  @!P4 SYNCS.ARRIVE.TRANS64.RED.A0TR RZ, [UR7+0x90], R0 ;  /* 0x00009000ffffc9a7 */ /* 0x000be20008300407 */
[C---:B----4-:R-:W-:Y:S01]  /*5010*/  @!P1 IMAD.HI.U32 R8, R11.reuse, R8, RZ ;  /* 0x000000080b089227 */ /* 0x050fe200078e00ff */
[----:B--2---:R-:W-:Y:S02]  /*5020*/  @!P1 ISETP.NE.AND P0, PT, R12, 0x1, PT ;  /* 0x000000010c00980c */ /* 0x004fe40003f05270 */
[----:B-1----:R-:W-:Y:S01]  /*5030*/  @!P1 ISETP.NE.AND P2, PT, R2, 0x1, PT ;  /* 0x000000010200980c */ /* 0x002fe20003f45270 */
[----:B------:R-:W-:Y:S01]  /*5040*/  SYNCS.ARRIVE.TRANS64.RED.A1T0 RZ, [UR8], RZ ;  /* 0x000000ffffff79a7 */ /* 0x000fe20008100408 */
[C---:B------:R-:W-:Y:S01]  /*5050*/  @!P1 IMAD.HI.U32 R13, R10.reuse, R13, RZ ;  /* 0x0000000d0a0d9227 */ /* 0x040fe200078e00ff */
[----:B------:R-:W-:Y:S04]  /*5060*/  @!P1 SHF.R.U32.HI R8, RZ, R9, R8 ;  /* 0x00000009ff089219 */ /* 0x000fe80000011608 */
[----:B------:R-:W-:Y:S01]  /*5070*/  @!P1 SEL R8, R11, R8, !P2 ;  /* 0x000000080b089207 */ /* 0x000fe20005000000 */
[----:B------:R-:W1:Y:S01]  /*5080*/  SYNCS.PHASECHK.TRANS64.TRYWAIT P5, [UR7+0xb8], R22 ;  /* 0x0000b816ff0075a7 */ /* 0x000e6200080a1107 */
[----:B-----5:R-:W2:Y:S02]  /*5090*/  @!P1 LDC R0, c[0x0][0xb20] ;  /* 0x0002c800ff009b82 */ /* 0x020ea40000000800 */
[----:B--2---:R-:W-:Y:S04]  /*50a0*/  @!P1 SHF.R.U32.HI R0, RZ, R0, R13 ;  /* 0x00000000ff009219 */ /* 0x004fe8000001160d */
[----:B------:R-:W-:Y:S05]  /*50b0*/  @!P1 SEL R9, R10, R0, !P0 ;  /* 0x000000000a099207 */ /* 0x000fea0004000000 */
[----:B------:R-:W-:Y:S02]  /*50c0*/  @!P1 IMAD.IADD R0, R9, 0x1, -R8 ;  /* 0x0000000109009824 */ /* 0x000fe400078e0a08 */
[----:B------:R-:W-:Y:S02]  /*50d0*/  @!P1 IMAD.IADD R8, R8, 0x1, -R9 ;  /* 0x0000000108089824 */ /* 0x000fe400078e0a09 */
[----:B------:R-:W-:Y:S02]  /*50e0*/  @!P1 IMAD R11, R0, R2, R11 ;  /* 0x00000002000b9224 */ /* 0x000fe400078e020b */
[----:B------:R-:W-:Y:S01]  /*50f0*/  @!P1 IMAD R10, R8, R12, R10 ;  /* 0x0000000c080a9224 */ /* 0x000fe200078e020a */
[----:B-1----:R-:W-:Y:S06]  /*5100*/  @!P5 BRA `(.L_x_99) ;  /* 0x00000060003cd947 */ /* 0x002fec0003800000 */
.L_x_280:
[----:B------:R-:W-:Y:S01]  /*5110*/  @!P4 IADD3 R2, P0, PT, R30, 0x580, RZ ;  /* 0x000005801e02c810 */ /* 0x000fe20007f1e0ff */
[----:B------:R-:W-:Y:S01]  /*5120*/  VOTEU.ALL UP1, P4 ;  /* 0x0000000000ff7886 */ /* 0x000fe20002020000 */
[----:B------:R-:W-:Y:S01]  /*5130*/  UMOV UR18, 0x0 ;  /* 0x0000000000127882 */ /* 0x000fe20000000000 */
[----:B------:R-:W-:Y:S01]  /*5140*/  UMOV UR19, 0x10000000 ;  /* 0x1000000000137882 */ /* 0x000fe20000000000 */
[----:B------:R-:W-:Y:S01]  /*5150*/  @!P4 R2UR UR9, R2 ;  /* 0x000000000209c2ca */ /* 0x000fe200000e0000 */
[----:B-1----:R-:W-:Y:S01]  /*5160*/  @!P4 IMAD.X R0, RZ, RZ, R31, P0 ;  /* 0x000000ffff00c224 */ /* 0x002fe200000e061f */
[----:B------:R-:W-:Y:S01]  /*5170*/  @!UP1 UIADD3 UR10, UPT, UPT, UR34, 0x60, URZ ;  /* 0x00000060220a9890 */ /* 0x000fe2000fffe0ff */
[----:B------:R-:W-:Y:S01]  /*5180*/  ISETP.NE.AND P0, PT, R28, 0x2, PT ;  /* 0x000000021c00780c */ /* 0x000fe20003f05270 */
[----:B------:R-:W-:Y:S01]  /*5190*/  UMOV UR11, UR35 ;  /* 0x00000023000b7c82 */ /* 0x000fe20008000000 */
[----:B------:R-:W-:Y:S01]  /*51a0*/  UMOV UR12, UR36 ;  /* 0x00000024000c7c82 */ /* 0x000fe20008000000 */
[----:B------:R-:W-:Y:S01]  /*51b0*/  @!P4 R2UR UR8, R0 ;  /* 0x000000000008c2ca */ /* 0x000fe200000e0000 */
[----:B------:R-:W-:Y:S01]  /*51c0*/  IMAD.IADD R23, R10, 0x1, R115 ;  /* 0x000000010a177824 */ /* 0x000fe200078e0273 */
[----:B------:R-:W-:Y:S01]  /*51d0*/  @P3 R2UR UR36, R26 ;  /* 0x000000001a2432ca */ /* 0x000fe200000e0000 */
[----:B------:R-:W-:Y:S01]  /*51e0*/  IMAD.IADD R22, R11, 0x1, R132 ;  /* 0x000000010b167824 */ /* 0x000fe200078e0284 */
[----:B------:R-:W-:Y:S02]  /*51f0*/  SEL R0, RZ, 0x1, P0 ;  /* 0x00000001ff007807 */ /* 0x000fe40000000000 */
[----:B------:R-:W-:Y:S01]  /*5200*/  LOP3.LUT R29, R29, 0x1, RZ, 0x3c, !PT ;  /* 0x000000011d1d7812 */ /* 0x000fe200078e3cff */
[----:B------:R-:W-:Y:S01]  /*5210*/  IMAD.U32 R8, RZ, RZ, UR9 ;  /* 0x00000009ff087e24 */ /* 0x000fe2000f8e00ff */
[----:B------:R-:W-:Y:S01]  /*5220*/  @!UP1 UIADD3 UR9, UPT, UPT, UR7, 0x98, URZ ;  /* 0x0000009807099890 */ /* 0x000fe2000fffe0ff */
[----:B------:R-:W-:Y:S02]  /*5230*/  LOP3.LUT R27, R27, R0, RZ, 0x3c, !PT ;  /* 0x000000001b1b7212 */ /* 0x000fe400078e3cff */
[----:B------:R-:W-:Y:S02]  /*5240*/  SEL R28, R28, RZ, P0 ;  /* 0x000000ff1c1c7207 */ /* 0x000fe40000000000 */
[----:B------:R-:W-:Y:S01]  /*5250*/  IMAD.U32 R9, RZ, RZ, UR8 ;  /* 0x00000008ff097e24 */ /* 0x000fe2000f8e00ff */
[----:B------:R-:W-:Y:S01]  /*5260*/  @!P4 R2UR UR14, R8 ;  /* 0x00000000080ec2ca */ /* 0x000fe200000e0000 */
[----:B------:R-:W-:Y:S01]  /*5270*/  @!UP1 UIADD3 UR8, UPT, UPT, UR7, 0x6200, URZ ;  /* 0x0000620007089890 */ /* 0x000fe2000fffe0ff */
[----:B------:R-:W-:Y:S02]  /*5280*/  VOTEU.ALL UP1, P4 ;  /* 0x0000000000ff7886 */ /* 0x000fe40002020000 */
[----:B------:R-:W-:Y:S11]  /*5290*/  @!P4 R2UR UR15, R9 ;  /* 0x00000000090fc2ca */ /* 0x000ff600000e0000 */
[----:B------:R-:W-:Y:S02]  /*52a0*/  @!UPT UIADD3 URZ, UPT, UPT, URZ, URZ, URZ ;  /* 0x000000fffffff290 */ /* 0x000fe4000fffe0ff */
[----:B------:R2:W-:Y:S01]  /*52b0*/  @!UP1 UTMALDG.3D [UR8], [UR14], desc[UR18] ;  /* 0x000012080e0095b4 */ /* 0x0005e20008011000 */
[----:B------:R2:W-:Y:S01]  /*52c0*/  @!P4 SYNCS.ARRIVE.TRANS64.RED.A0TR RZ, [UR7+0x98], R25 ;  /* 0x00009819ffffc9a7 */ /* 0x0005e20008300407 */
[----:B------:R-:W-:Y:S01]  /*52d0*/  UPLOP3.LUT UP1, UPT, UPT, UPT, UPT, 0x80, 0x8 ;  /* 0x000000000008789c */ /* 0x000fe20003f2f070 */
[----:B------:R-:W-:Y:S01]  /*52e0*/  SYNCS.ARRIVE.TRANS64.RED.A1T0 RZ, [UR13], RZ ;  /* 0x000000ffffff79a7 */ /* 0x000fe2000810040d */
[----:B------:R-:W-:Y:S09]  /*52f0*/  @P3 BRA `(.L_x_100) ;  /* 0xfffffff000a03947 */ /* 0x000ff2000383ffff */
[----:B------:R-:W-:-:S04]  /*5300*/  SHF.L.U32 R2, R29, 0x1f, RZ ;  /* 0x0000001f1d027819 */ /* 0x000fc800000006ff */
[----:B------:R-:W1:Y:S02]  /*5310*/  SYNCS.PHASECHK.TRANS64.TRYWAIT P0, [UR7+0xa0], R2 ;  /* 0x0000a002ff0075a7 */ /* 0x000e640008001107 */
[----:B-1----:R-:W-:Y:S05]  /*5320*/  @!P0 BRA `(.L_x_101) ;  /* 0x0000005c00cc8947 */ /* 0x002fea0003800000 */
.L_x_282:
[----:B------:R-:W4:Y:S02]  /*5330*/  SYNCS.PHASECHK.TRANS64.TRYWAIT P0, [UR7+0xa8], R2 ;  /* 0x0000a802ff0075a7 */ /* 0x000f240008001107 */
[----:B----4-:R-:W-:Y:S05]  /*5340*/  @!P0 BRA `(.L_x_102) ;  /* 0x0000005c00dc8947 */ /* 0x010fea0003800000 */
.L_x_284:
[----:B------:R-:W4:Y:S02]  /*5350*/  SYNCS.PHASECHK.TRANS64.TRYWAIT P0, [UR7+0xb0], R2 ;  /* 0x0000b002ff0075a7 */ /* 0x000f240008001107 */
[----:B----4-:R-:W-:Y:S05]  /*5360*/  @!P0 BRA `(.L_x_103) ;  /* 0x0000005c00ec8947 */ /* 0x010fea0003800000 */
.L_x_286:
[----:B-1----:R-:W-:-:S07]  /*5370*/  MOV R0, UR7 ;  /* 0x0000000700007c02 */ /* 0x002fce0008000f00 */
.L_x_104:
[----:B-1----:R-:W-:-:S04]  /*5380*/  SHF.L.U32 R2, R29, 0x1f, RZ ;  /* 0x0000001f1d027819 */ /* 0x002fc800000006ff */
[----:B------:R1:W4:Y:S03]  /*5390*/  SYNCS.PHASECHK.TRANS64.TRYWAIT P0, [R0+URZ+0xb8], R2 ;  /* 0x0000b802000075a7 */ /* 0x00032600080011ff */
[----:B----4-:R-:W-:Y:S05]  /*53a0*/  @!P0 NANOSLEEP.SYNCS 0x989680 ;  /* 0x009896800000895d */ /* 0x010fea0003900000 */
[----:B------:R-:W4:Y:S02]  /*53b0*/  @!P0 SYNCS.PHASECHK.TRANS64 P0, [R0+URZ+0xb8], R2 ;  /* 0x0000b802000085a7 */ /* 0x000f2400080010ff */
[----:B--2-4-:R-:W-:Y:S05]  /*53c0*/  @P0 EXIT ;  /* 0x000000000000094d */ /* 0x014fea0003800000 */
[----:B------:R-:W-:Y:S05]  /*53d0*/  BRA `(.L_x_104) ;  /* 0xfffffffc00e87947 */ /* 0x000fea000383ffff */
.L_x_89:
[----:B------:R-:W-:-:S06]  /*53e0*/  UISETP.GE.AND UP1, UPT, UR10, 0x4, UPT ;  /* 0x000000040a00788c */ /* 0x000fcc000bf26270 */
[----:B------:R-:W-:-:S13]  /*53f0*/  PLOP3.LUT P0, PT, PT, PT, UP1, 0x80, 0x8 ;  /* 0x000000000008781c */ /* 0x000fda0003f0f018 */
[----:B------:R-:W-:Y:S05]  /*5400*/  @!P0 EXIT ;  /* 0x000000000000894d */ /* 0x000fea0003800000 */
[----:B------:R-:W-:Y:S01]  /*5410*/  BAR.SYNC.DEFER_BLOCKING 0x6, 0xa0 ;  /* 0x0182800000007b1d */ /* 0x000fe20000010000 */
[C---:B------:R-:W-:Y:S01]  /*5420*/  IMAD.SHL.U32 R2, R153.reuse, 0x20, RZ ;  /* 0x0000002099027824 */ /* 0x040fe200078e00ff */
[C---:B------:R-:W-:Y:S01]  /*5430*/  LOP3.LUT R155, R153.reuse, 0x60, RZ, 0xc0, !PT ;  /* 0x00000060999b7812 */ /* 0x040fe200078ec0ff */
[C---:B------:R-:W-:Y:S01]  /*5440*/  IMAD.SHL.U32 R152, R153.reuse, 0x4, RZ ;  /* 0x0000000499987824 */ /* 0x040fe200078e00ff */
[C---:B------:R-:W-:Y:S01]  /*5450*/  LOP3.LUT R154, R153.reuse, 0x2, RZ, 0xc0, !PT ;  /* 0x00000002999a7812 */ /* 0x040fe200078ec0ff */
[----:B------:R-:W-:Y:S01]  /*5460*/  IMAD.U32 R70, R153, 0x10000, RZ ;  /* 0x0001000099467824 */ /* 0x000fe200078e00ff */
[----:B------:R-:W-:Y:S02]  /*5470*/  UMOV UR41, 0x400 ;  /* 0x0000040000297882 */ /* 0x000fe40000000000 */
[----:B------:R-:W1:Y:S01]  /*5480*/  LDC R140, c[0x0][0x370] ;  /* 0x0000dc00ff8c7b82 */ /* 0x000e620000000800 */
[----:B------:R-:W-:Y:S01]  /*5490*/  ULEA UR41, UR37, UR41, 0x18 ;  /* 0x0000002925297291 */ /* 0x000fe2000f8ec0ff */
[----:B------:R-:W-:Y:S01]  /*54a0*/  LOP3.LUT R3, R2, 0xc0, RZ, 0xc0, !PT ;  /* 0x000000c002037812 */ /* 0x000fe200078ec0ff */
[----:B------:R-:W-:Y:S01]  /*54b0*/  IMAD.MOV.U32 R69, RZ, RZ, RZ ;  /* 0x000000ffff457224 */ /* 0x000fe200078e00ff */
[----:B------:R-:W-:Y:S01]  /*54c0*/  LOP3.LUT R70, R70, 0x600000, RZ, 0xc0, !PT ;  /* 0x0060000046467812 */ /* 0x000fe200078ec0ff */
[----:B------:R-:W-:Y:S01]  /*54d0*/  UIADD3 UR40, UPT, UPT, UR41, 0x200, URZ ;  /* 0x0000020029287890 */ /* 0x000fe2000fffe0ff */
[----:B------:R-:W-:Y:S01]  /*54e0*/  LOP3.LUT R152, R3, 0x18, R152, 0xf8, !PT ;  /* 0x0000001803987812 */ /* 0x000fe200078ef898 */
[----:B------:R-:W-:Y:S01]  /*54f0*/  IMAD.MOV.U32 R150, RZ, RZ, RZ ;  /* 0x000000ffff967224 */ /* 0x000fe200078e00ff */
[----:B------:R-:W2:Y:S01]  /*5500*/  LDC R139, c[0x0][0x374] ;  /* 0x0000dd00ff8b7b82 */ /* 0x000ea20000000800 */
[----:B------:R-:W-:Y:S01]  /*5510*/  LOP3.LUT R153, R153, 0x4, RZ, 0xc0, !PT ;  /* 0x0000000499997812 */ /* 0x000fe200078ec0ff */
[----:B------:R-:W-:Y:S01]  /*5520*/  IMAD.MOV.U32 R138, RZ, RZ, RZ ;  /* 0x000000ffff8a7224 */ /* 0x000fe200078e00ff */
[----:B------:R-:W-:-:S02]  /*5530*/  LOP3.LUT R152, R152, 0xf20, R2, 0xf8, !PT ;  /* 0x00000f2098987812 */ /* 0x000fc400078ef802 */
[----:B------:R-:W-:Y:S02]  /*5540*/  CS2R R148, SRZ ;  /* 0x0000000000947805 */ /* 0x000fe4000001ff00 */
[----:B------:R-:W-:Y:S01]  /*5550*/  IADD3 R151, PT, PT, -R153, 0x2, RZ ;  /* 0x0000000299977810 */ /* 0x000fe20007ffe1ff */
[----:B------:R-:W3:Y:S01]  /*5560*/  LDCU.64 UR46, c[0x0][0x348] ;  /* 0x00006900ff2e77ac */ /* 0x000ee20008000a00 */
[----:B------:R-:W-:Y:S01]  /*5570*/  LEA R152, R152, UR40, 0x1 ;  /* 0x0000002898987c11 */ /* 0x000fe2000f8e08ff */
[----:B------:R-:W4:Y:S01]  /*5580*/  LDS R0, [UR41+0x180] ;  /* 0x00018029ff007984 */ /* 0x000f220008000800 */
[----:B------:R-:W-:Y:S01]  /*5590*/  UMOV UR44, 0x1 ;  /* 0x00000001002c7882 */ /* 0x000fe20000000000 */
[----:B------:R-:W-:Y:S01]  /*55a0*/  UMOV UR43, URZ ;  /* 0x000000ff002b7c82 */ /* 0x000fe20008000000 */
[----:B------:R-:W-:Y:S01]  /*55b0*/  UMOV UR42, URZ ;  /* 0x000000ff002a7c82 */ /* 0x000fe20008000000 */
[----:B-1234-:R-:W-:-:S07]  /*55c0*/  IMAD.IADD R70, R0, 0x1, R70 ;  /* 0x0000000100467824 */ /* 0x01efce00078e0246 */
.L_x_228:
[C---:B------:R-:W-:Y:S02]  /*55d0*/  LEA R0, R138.reuse, UR41, 0x3 ;  /* 0x000000298a007c11 */ /* 0x040fe4000f8e18ff */
[----:B------:R-:W-:Y:S02]  /*55e0*/  SHF.L.U32 R2, R149, 0x1f, RZ ;  /* 0x0000001f95027819 */ /* 0x000fe400000006ff */
[----:B------:R-:W-:Y:S02]  /*55f0*/  LEA R8, R138, UR41, 0x4 ;  /* 0x000000298a087c11 */ /* 0x000fe4000f8e20ff */
[----:B------:R-:W1:Y:S02]  /*5600*/  SYNCS.PHASECHK.TRANS64.TRYWAIT P0, [R0+URZ+0xd0], R2 ;  /* 0x0000d002000075a7 */ /* 0x000e6400080011ff */
[----:B-1----:R-:W-:Y:S05]  /*5610*/  @!P0 BRA `(.L_x_105) ;  /* 0x0000005c00588947 */ /* 0x002fea0003800000 */
.L_x_287:
        /* <DEDUP_REMOVED lines=11> */
[----:B--2---:R-:W-:-:S04]  /*56d0*/  LOP3.LUT P3, RZ, R10, 0x1, RZ, 0xc0, !PT ;  /* 0x000000010aff7812 */ /* 0x004fc8000786c0ff */
[----:B------:R-:W-:-:S09]  /*56e0*/  P2R R158, PR, RZ, 0x8 ;  /* 0x00000008ff9e7803 */ /* 0x000fd20000000000 */
[----:B------:R-:W-:Y:S02]  /*56f0*/  @P3 MOV R146, R8 ;  /* 0x0000000800923202 */ /* 0x000fe40000000f00 */
[----:B------:R-:W-:Y:S01]  /*5700*/  @P3 LOP3.LUT R145, R9, 0xffff, RZ, 0xc0, !PT ;  /* 0x0000ffff09913812 */ /* 0x000fe200078ec0ff */
[----:B-1----:R-:W-:Y:S06]  /*5710*/  @!P0 BRA `(.L_x_106) ;  /* 0x0000000000b88947 */ /* 0x002fec0003800000 */
[----:B------:R-:W1:Y:S01]  /*5720*/  LDC.64 R4, c[0x0][0xb18] ;  /* 0x0002c600ff047b82 */ /* 0x000e620000000a00 */
[----:B------:R-:W-:-:S07]  /*5730*/  ISETP.NE.AND P0, PT, R65, 0x1, PT ;  /* 0x000000014100780c */ /* 0x000fce0003f05270 */
[----:B------:R-:W2:Y:S08]  /*5740*/  LDC.64 R6, c[0x0][0xb10] ;  /* 0x0002c400ff067b82 */ /* 0x000eb00000000a00 */
[----:B------:R-:W3:Y:S08]  /*5750*/  LDC R0, c[0x0][0xb20] ;  /* 0x0002c800ff007b82 */ /* 0x000ef00000000800 */
[----:B------:R-:W4:Y:S01]  /*5760*/  LDC R12, c[0x0][0xb0c] ;  /* 0x0002c300ff0c7b82 */ /* 0x000f220000000800 */
[----:B-1----:R-:W-:Y:S01]  /*5770*/  IMAD.HI.U32 R14, R139, R5, RZ ;  /* 0x000000058b0e7227 */ /* 0x002fe200078e00ff */
[----:B------:R-:W-:-:S03]  /*5780*/  ISETP.NE.AND P1, PT, R4, 0x1, PT ;  /* 0x000000010400780c */ /* 0x000fc60003f25270 */
[----:B------:R-:W-:-:S03]  /*5790*/  IMAD.HI.U32 R5, R145, R5, RZ ;  /* 0x0000000591057227 */ /* 0x000fc600078e00ff */
[----:B------:R-:W1:Y:S01]  /*57a0*/  LDC.64 R2, c[0x0][0xb28] ;  /* 0x0002ca00ff027b82 */ /* 0x000e620000000a00 */
[----:B--2---:R-:W-:-:S04]  /*57b0*/  IMAD.HI.U32 R15, R140, R6, RZ ;  /* 0x000000068c0f7227 */ /* 0x004fc800078e00ff */
[----:B------:R-:W-:Y:S01]  /*57c0*/  IMAD.HI.U32 R16, R146, R6, RZ ;  /* 0x0000000692107227 */ /* 0x000fe200078e00ff */
[-C--:B------:R-:W-:Y:S02]  /*57d0*/  SHF.R.U32.HI R15, RZ, R7.reuse, R15 ;  /* 0x00000007ff0f7219 */ /* 0x080fe4000001160f */
[-C--:B---3--:R-:W-:Y:S02]  /*57e0*/  SHF.R.U32.HI R14, RZ, R0.reuse, R14 ;  /* 0x00000000ff0e7219 */ /* 0x088fe4000001160e */
[----:B------:R-:W-:Y:S02]  /*57f0*/  SHF.R.U32.HI R5, RZ, R0, R5 ;  /* 0x00000000ff057219 */ /* 0x000fe40000011605 */
[----:B------:R-:W-:Y:S02]  /*5800*/  SEL R14, R139, R14, !P1 ;  /* 0x0000000e8b0e7207 */ /* 0x000fe40004800000 */
[----:B------:R-:W-:Y:S02]  /*5810*/  SHF.R.U32.HI R16, RZ, R7, R16 ;  /* 0x00000007ff107219 */ /* 0x000fe40000011610 */
[----:B----4-:R-:W-:-:S02]  /*5820*/  ISETP.NE.AND P2, PT, R12, 0x1, PT ;  /* 0x000000010c00780c */ /* 0x010fc40003f45270 */
[----:B------:R-:W-:Y:S02]  /*5830*/  SEL R5, R145, R5, !P1 ;  /* 0x0000000591057207 */ /* 0x000fe40004800000 */
[----:B------:R-:W-:Y:S02]  /*5840*/  SEL R15, R140, R15, !P2 ;  /* 0x0000000f8c0f7207 */ /* 0x000fe40005000000 */
[----:B------:R-:W-:Y:S01]  /*5850*/  SEL R16, R146, R16, !P2 ;  /* 0x0000001092107207 */ /* 0x000fe20005000000 */
[----:B-1----:R-:W-:-:S04]  /*5860*/  IMAD.HI.U32 R13, R14, R2, RZ ;  /* 0x000000020e0d7227 */ /* 0x002fc800078e00ff */
        /* <DEDUP_REMOVED lines=25> */
.L_x_106:
[----:B------:R-:W1:Y:S02]  /*5a00*/  LDCU UR4, c[0x0][0xb30] ;  /* 0x00016600ff0477ac */ /* 0x000e640008000800 */
[----:B-1----:R-:W-:-:S09]  /*5a10*/  UISETP.NE.AND UP0, UPT, UR4, 0x1, UPT ;  /* 0x000000010400788c */ /* 0x002fd2000bf05270 */
        /* <DEDUP_REMOVED lines=17> */
.L_x_107:
[----:B------:R-:W-:Y:S01]  /*5b30*/  ULOP3.LUT UP0, URZ, UR40, 0x1b0, URZ, 0xc0, !UPT ;  /* 0x000001b028ff7892 */ /* 0x000fe2000f80c0ff */
[----:B------:R-:W-:Y:S02]  /*5b40*/  IADD3 R138, PT, PT, R138, 0x1, RZ ;  /* 0x000000018a8a7810 */ /* 0x000fe40007ffe0ff */
[----:B------:R-:W-:-:S06]  /*5b50*/  @P3 SHF.R.U32.HI R147, RZ, 0x10, R9 ;  /* 0x00000010ff933819 */ /* 0x000fcc0000011609 */
[----:B------:R-:W-:Y:S05]  /*5b60*/  BRA.U !UP0, `(.L_x_108) ;  /* 0x00000001087c7547 */ /* 0x000fea000b800000 */
[----:B------:R-:W-:Y:S01]  /*5b70*/  MOV R2, 0x0 ;  /* 0x0000000000027802 */ /* 0x000fe20000000f00 */
[----:B------:R-:W1:Y:S01]  /*5b80*/  LDCU.64 UR8, c[0x4][0x80] ;  /* 0x01001000ff0877ac */ /* 0x000e620008000a00 */
[----:B------:R-:W-:Y:S02]  /*5b90*/  HFMA2 R12, -RZ, RZ, 0, 5.9604644775390625e-08 ;  /* 0x00000001ff0c7431 */ /* 0x000fe400000001ff */
[----:B------:R-:W-:Y:S01]  /*5ba0*/  IMAD.MOV.U32 R8, RZ, RZ, 0x70 ;  /* 0x00000070ff087424 */ /* 0x000fe200078e00ff */
[----:B------:R2:W3:Y:S01]  /*5bb0*/  LDC.64 R14, c[0x4][R2] ;  /* 0x01000000020e7b82 */ /* 0x0004e20000000a00 */
[----:B------:R-:W4:Y:S01]  /*5bc0*/  LDCU.64 UR6, c[0x4][0x88] ;  /* 0x01001100ff0677ac */ /* 0x000f220008000a00 */
[----:B------:R-:W-:Y:S01]  /*5bd0*/  IMAD.MOV.U32 R13, RZ, RZ, RZ ;  /* 0x000000ffff0d7224 */ /* 0x000fe200078e00ff */
[----:B------:R-:W2:Y:S01]  /*5be0*/  LDCU.64 UR4, c[0x4][0x8] ;  /* 0x01000100ff0477ac */ /* 0x000ea20008000a00 */
[----:B-1----:R-:W-:Y:S01]  /*5bf0*/  IMAD.U32 R4, RZ, RZ, UR8 ;  /* 0x00000008ff047e24 */ /* 0x002fe2000f8e00ff */
[----:B------:R-:W-:Y:S01]  /*5c00*/  MOV R5, UR9 ;  /* 0x0000000900057c02 */ /* 0x000fe20008000f00 */
[----:B----4-:R-:W-:Y:S01]  /*5c10*/  IMAD.U32 R6, RZ, RZ, UR6 ;  /* 0x00000006ff067e24 */ /* 0x010fe2000f8e00ff */
[----:B------:R-:W-:Y:S01]  /*5c20*/  MOV R7, UR7 ;  /* 0x0000000700077c02 */ /* 0x000fe20008000f00 */
[----:B--2---:R-:W-:Y:S01]  /*5c30*/  IMAD.U32 R10, RZ, RZ, UR4 ;  /* 0x00000004ff0a7e24 */ /* 0x004fe2000f8e00ff */
[----:B------:R-:W-:-:S02]  /*5c40*/  MOV R11, UR5 ;  /* 0x00000005000b7c02 */ /* 0x000fc40008000f00 */
[----:B------:R-:W-:-:S07]  /*5c50*/  LEPC R20, `(.L_x_109) ;  /* 0x000000001014794e */ /* 0x000fce0000000000 */
[----:B---3-5:R-:W-:Y:S05]  /*5c60*/  CALL.ABS.NOINC R14 ;  /* 0x000000000e007343 */ /* 0x028fea0003c00000 */
.L_x_109:
[----:B------:R-:W1:Y:S01]  /*5c70*/  LDC.64 R2, c[0x4][R2] ;  /* 0x0100000002027b82 */ /* 0x000e620000000a00 */
[----:B------:R-:W2:Y:S01]  /*5c80*/  LDCU.64 UR8, c[0x4][0x80] ;  /* 0x01001000ff0877ac */ /* 0x000ea20008000a00 */
[----:B------:R-:W-:Y:S02]  /*5c90*/  HFMA2 R12, -RZ, RZ, 0, 5.9604644775390625e-08 ;  /* 0x00000001ff0c7431 */ /* 0x000fe400000001ff */
[----:B------:R-:W-:Y:S01]  /*5ca0*/  IMAD.MOV.U32 R8, RZ, RZ, 0x70 ;  /* 0x00000070ff087424 */ /* 0x000fe200078e00ff */
[----:B------:R-:W3:Y:S01]  /*5cb0*/  LDCU.64 UR6, c[0x4][0x88] ;  /* 0x01001100ff0677ac */ /* 0x000ee20008000a00 */
[----:B------:R-:W-:Y:S01]  /*5cc0*/  IMAD.MOV.U32 R13, RZ, RZ, RZ ;  /* 0x000000ffff0d7224 */ /* 0x000fe200078e00ff */
[----:B------:R-:W4:Y:S01]  /*5cd0*/  LDCU.64 UR4, c[0x4][0x8] ;  /* 0x01000100ff0477ac */ /* 0x000f220008000a00 */
[----:B--2---:R-:W-:Y:S02]  /*5ce0*/  MOV R4, UR8 ;  /* 0x0000000800047c02 */ /* 0x004fe40008000f00 */
[----:B------:R-:W-:Y:S01]  /*5cf0*/  MOV R5, UR9 ;  /* 0x0000000900057c02 */ /* 0x000fe20008000f00 */
[----:B---3--:R-:W-:Y:S01]  /*5d00*/  IMAD.U32 R6, RZ, RZ, UR6 ;  /* 0x00000006ff067e24 */ /* 0x008fe2000f8e00ff */
[----:B------:R-:W-:Y:S01]  /*5d10*/  MOV R7, UR7 ;  /* 0x0000000700077c02 */ /* 0x000fe20008000f00 */
[----:B----4-:R-:W-:Y:S01]  /*5d20*/  IMAD.U32 R10, RZ, RZ, UR4 ;  /* 0x00000004ff0a7e24 */ /* 0x010fe2000f8e00ff */
[----:B------:R-:W-:-:S02]  /*5d30*/  MOV R11, UR5 ;  /* 0x00000005000b7c02 */ /* 0x000fc40008000f00 */
[----:B------:R-:W-:-:S07]  /*5d40*/  LEPC R20, `(.L_x_108) ;  /* 0x000000001014794e */ /* 0x000fce0000000000 */
[----:B-1----:R-:W-:Y:S05]  /*5d50*/  CALL.ABS.NOINC R2 ;  /* 0x0000000002007343 */ /* 0x002fea0003c00000 */
.L_x_108:
[----:B------:R-:W1:Y:S01]  /*5d60*/  LDC.64 R2, c[0x0][0x890] ;  /* 0x00022400ff027b82 */ /* 0x000e620000000a00 */
[----:B------:R-:W-:-:S06]  /*5d70*/  ULOP3.LUT UR4, UR44, 0x1, URZ, 0x3c, !UPT ;  /* 0x000000012c047892 */ /* 0x000fcc000f8e3cff */
[----:B------:R-:W-:Y:S01]  /*5d80*/  IMAD.U32 R144, RZ, RZ, UR4 ;  /* 0x00000004ff907e24 */ /* 0x000fe2000f8e00ff */
[----:B-1----:R-:W-:-:S04]  /*5d90*/  ISETP.NE.U32.AND P4, PT, R2, RZ, PT ;  /* 0x000000ff0200720c */ /* 0x002fc80003f85070 */
[----:B------:R-:W-:-:S13]  /*5da0*/  ISETP.NE.AND.EX P4, PT, R3, RZ, PT, P4 ;  /* 0x000000ff0300720c */ /* 0x000fda0003f85340 */
[----:B------:R-:W-:Y:S05]  /*5db0*/  @!P4 BRA `(.L_x_110) ;  /* 0x000000000034c947 */ /* 0x000fea0003800000 */
[----:B------:R-:W1:Y:S02]  /*5dc0*/  LDCU.64 UR4, c[0x0][0x888] ;  /* 0x00011100ff0477ac */ /* 0x000e640008000a00 */
[----:B-1----:R-:W-:-:S04]  /*5dd0*/  UISETP.NE.U32.AND UP0, UPT, UR4, URZ, UPT ;  /* 0x000000ff0400728c */ /* 0x002fc8000bf05070 */
[----:B------:R-:W-:-:S09]  /*5de0*/  UISETP.NE.AND.EX UP0, UPT, UR5, URZ, UPT, UP0 ;  /* 0x000000ff0500728c */ /* 0x000fd2000bf05300 */
[----:B------:R-:W-:Y:S05]  /*5df0*/  BRA.U !UP0, `(.L_x_111) ;  /* 0x0000000108187547 */ /* 0x000fea000b800000 */
[----:B------:R-:W1:Y:S01]  /*5e00*/  LDC.64 R4, c[0x0][0x888] ;  /* 0x00022200ff047b82 */ /* 0x000e620000000a00 */
[----:B------:R-:W-:-:S04]  /*5e10*/  IMAD R0, R2, UR36, RZ ;  /* 0x0000002402007c24 */ /* 0x000fc8000f8e02ff */
[----:B-1----:R-:W-:-:S05]  /*5e20*/  IMAD.WIDE R4, R0, 0x4, R4 ;  /* 0x0000000400047825 */ /* 0x002fca00078e0204 */
[----:B-----5:R1:W5:Y:S01]  /*5e30*/  LDG.E R91, desc[UR38][R4.64] ;  /* 0x00000026045b7981 */ /* 0x020362000c1e1900 */
[----:B------:R-:W-:Y:S01]  /*5e40*/  MOV R133, 0x1 ;  /* 0x0000000100857802 */ /* 0x000fe20000000f00 */
[----:B------:R-:W-:Y:S06]  /*5e50*/  BRA `(.L_x_110) ;  /* 0x00000000000c7947 */ /* 0x000fec0003800000 */
.L_x_111:
[----:B------:R-:W1:Y:S01]  /*5e60*/  LDCU UR4, c[0x0][0x880] ;  /* 0x00011000ff0477ac */ /* 0x000e620008000800 */
[----:B------:R-:W-:Y:S01]  /*5e70*/  HFMA2 R133, -RZ, RZ, 0, 5.9604644775390625e-08 ;  /* 0x00000001ff857431 */ /* 0x000fe200000001ff */
[----:B-1---5:R-:W-:Y:S02]  /*5e80*/  MOV R91, UR4 ;  /* 0x00000004005b7c02 */ /* 0x022fe40008000f00 */
.L_x_110:
[----:B-1----:R-:W1:Y:S02]  /*5e90*/  LDC.64 R4, c[0x0][0x8b0] ;  /* 0x00022c00ff047b82 */ /* 0x002e640000000a00 */
        /* <DEDUP_REMOVED lines=11> */
[----:B------:R-:W-:Y:S05]  /*5f50*/  BRA `(.L_x_112) ;  /* 0x0000000000087947 */ /* 0x000fea0003800000 */
.L_x_113:
[----:B------:R-:W1:Y:S02]  /*5f60*/  LDCU UR4, c[0x0][0x8a0] ;  /* 0x00011400ff0477ac */ /* 0x000e640008000800 */
[----:B-1---5:R-:W-:Y:S02]  /*5f70*/  MOV R71, UR4 ;  /* 0x0000000400477c02 */ /* 0x022fe40008000f00 */
.L_x_112:
[----:B------:R-:W-:Y:S01]  /*5f80*/  UISETP.NE.AND UP0, UPT, UR45, URZ, UPT ;  /* 0x000000ff2d00728c */ /* 0x000fe2000bf05270 */
[----:B------:R-:W-:-:S04]  /*5f90*/  PLOP3.LUT P0, PT, PT, PT, PT, 0x8, 0x80 ;  /* 0x000000000080781c */ /* 0x000fc80003f0e170 */
[----:B------:R-:W-:-:S04]  /*5fa0*/  P2R R159, PR, RZ, 0x1 ;  /* 0x00000001ff9f7803 */ /* 0x000fc80000000000 */
[----:B------:R-:W-:Y:S05]  /*5fb0*/  BRA.U !UP0, `(.L_x_114) ;  /* 0x00000001083c7547 */ /* 0x000fea000b800000 */
[----:B------:R-:W-:-:S04]  /*5fc0*/  ISETP.NE.U32.AND P0, PT, R2, RZ, PT ;  /* 0x000000ff0200720c */ /* 0x000fc80003f05070 */
[----:B------:R-:W-:-:S13]  /*5fd0*/  ISETP.NE.AND.EX P0, PT, R3, RZ, PT, P0 ;  /* 0x000000ff0300720c */ /* 0x000fda0003f05300 */
[----:B-----5:R-:W-:-:S04]  /*5fe0*/  @!P0 FSETP.EQ.AND P1, PT, R91, RZ, PT ;  /* 0x000000ff5b00820b */ /* 0x020fc80003f22000 */
[----:B------:R-:W-:Y:S01]  /*5ff0*/  P2R R159, PR, RZ, 0x2 ;  /* 0x00000002ff9f7803 */ /* 0x000fe20000000000 */
[----:B------:R-:W-:Y:S08]  /*6000*/  @!P0 BRA `(.L_x_114) ;  /* 0x0000000000288947 */ /* 0x000ff00003800000 */
[----:B------:R-:W2:Y:S01]  /*6010*/  LDCU.64 UR4, c[0x0][0x888] ;  /* 0x00011100ff0477ac */ /* 0x000ea20008000a00 */
[----:B------:R-:W-:Y:S02]  /*6020*/  LOP3.LUT P1, RZ, R133, 0xff, RZ, 0xc0, !PT ;  /* 0x000000ff85ff7812 */ /* 0x000fe4000782c0ff */
[----:B------:R-:W-:-:S04]  /*6030*/  FSETP.NEU.AND P0, PT, R91, RZ, PT ;  /* 0x000000ff5b00720b */ /* 0x000fc80003f0d000 */
[----:B------:R-:W-:Y:S02]  /*6040*/  SEL R0, RZ, 0xffffffff, P0 ;  /* 0xffffffffff007807 */ /* 0x000fe40000000000 */
[----:B--2---:R-:W-:-:S04]  /*6050*/  ISETP.NE.U32.AND P2, PT, RZ, UR4, PT ;  /* 0x00000004ff007c0c */ /* 0x004fc8000bf45070 */
[----:B------:R-:W-:-:S04]  /*6060*/  ISETP.NE.AND.EX P2, PT, RZ, UR5, PT, P2 ;  /* 0x00000005ff007c0c */ /* 0x000fc8000bf45320 */
[----:B------:R-:W-:-:S04]  /*6070*/  @!P1 SEL R0, RZ, 0xffffffff, P2 ;  /* 0xffffffffff009807 */ /* 0x000fc80001000000 */
[----:B------:R-:W-:-:S04]  /*6080*/  LOP3.LUT R0, R0, 0x1, RZ, 0xc0, !PT ;  /* 0x0000000100007812 */ /* 0x000fc800078ec0ff */
[----:B------:R-:W-:-:S04]  /*6090*/  ISETP.EQ.U32.AND P0, PT, R0, 0x1, PT ;  /* 0x000000010000780c */ /* 0x000fc80003f02070 */
[----:B------:R-:W-:-:S09]  /*60a0*/  P2R R159, PR, RZ, 0x1 ;  /* 0x00000001ff9f7803 */ /* 0x000fd20000000000 */
.L_x_114:
[----:B------:R-:W-:Y:S01]  /*60b0*/  ISETP.NE.AND P5, PT, R159, RZ, PT ;  /* 0x000000ff9f00720c */ /* 0x000fe20003fa5270 */
[----:B------:R-:W-:Y:S01]  /*60c0*/  IMAD.MOV.U32 R143, RZ, RZ, 0x1 ;  /* 0x00000001ff8f7424 */ /* 0x000fe200078e00ff */
[----:B------:R-:W-:Y:S01]  /*60d0*/  LEA R3, R69, UR41, 0x3 ;  /* 0x0000002945037c11 */ /* 0x000fe2000f8e18ff */
[----:B------:R-:W-:Y:S01]  /*60e0*/  IMAD.SHL.U32 R136, R23, 0x80, RZ ;  /* 0x0000008017887824 */ /* 0x000fe200078e00ff */
[----:B------:R-:W-:Y:S01]  /*60f0*/  SHF.L.U32 R0, R150, 0x1f, RZ ;  /* 0x0000001f96007819 */ /* 0x000fe200000006ff */
[----:B------:R-:W-:Y:S01]  /*6100*/  IMAD.SHL.U32 R135, R22, 0x80, RZ ;  /* 0x0000008016877824 */ /* 0x000fe200078e00ff */
[----:B-----5:R-:W-:Y:S01]  /*6110*/  FSETP.NEU.AND P3, PT, R91, RZ, PT ;  /* 0x000000ff5b00720b */ /* 0x020fe20003f6d000 */
[----:B------:R-:W-:Y:S01]  /*6120*/  IMAD R67, R69, 0x80, R70 ;  /* 0x0000008045437824 */ /* 0x000fe200078e0246 */
[----:B------:R-:W-:Y:S01]  /*6130*/  CS2R R130, SRZ ;  /* 0x0000000000827805 */ /* 0x000fe2000001ff00 */
[----:B------:R-:W-:Y:S01]  /*6140*/  IMAD.MOV.U32 R68, RZ, RZ, RZ ;  /* 0x000000ffff447224 */ /* 0x000fe200078e00ff */
[----:B------:R-:W-:Y:S01]  /*6150*/  CS2R R128, SRZ ;  /* 0x0000000000807805 */ /* 0x000fe2000001ff00 */
[----:B------:R-:W-:Y:S01]  /*6160*/  IMAD.U32 R142, RZ, RZ, UR42 ;  /* 0x0000002aff8e7e24 */ /* 0x000fe2000f8e00ff */
[----:B------:R-:W-:Y:S01]  /*6170*/  CS2R R126, SRZ ;  /* 0x00000000007e7805 */ /* 0x000fe2000001ff00 */
[----:B------:R-:W-:Y:S01]  /*6180*/  VOTEU.ALL UP0, P5 ;  /* 0x0000000000ff7886 */ /* 0x000fe20002800000 */
[----:B------:R-:W-:Y:S01]  /*6190*/  @!P5 SHF.L.U32 R2, R144, 0x1f, RZ ;  /* 0x0000001f9002d819 */ /* 0x000fe200000006ff */
[----:B------:R-:W-:Y:S01]  /*61a0*/  IMAD.U32 R141, RZ, RZ, UR43 ;  /* 0x0000002bff8d7e24 */ /* 0x000fe2000f8e00ff */
[----:B------:R-:W-:-:S02]  /*61b0*/  CS2R R124, SRZ ;  /* 0x00000000007c7805 */ /* 0x000fc4000001ff00 */
[----:B------:R-:W-:Y:S01]  /*61c0*/  CS2R R122, SRZ ;  /* 0x00000000007a7805 */ /* 0x000fe2000001ff00 */
[----:B------:R-:W-:Y:S01]  /*61d0*/  @!UP0 ULEA UR4, UR43, UR41, 0x3 ;  /* 0x000000292b048291 */ /* 0x000fe2000f8e18ff */
[----:B------:R-:W-:Y:S02]  /*61e0*/  CS2R R120, SRZ ;  /* 0x0000000000787805 */ /* 0x000fe4000001ff00 */
[----:B------:R-:W-:Y:S02]  /*61f0*/  CS2R R118, SRZ ;  /* 0x0000000000767805 */ /* 0x000fe4000001ff00 */
[----:B------:R-:W-:-:S04]  /*6200*/  CS2R R116, SRZ ;  /* 0x0000000000747805 */ /* 0x000fc8000001ff00 */
[----:B------:R2:W3:Y:S02]  /*6210*/  @!P5 SYNCS.PHASECHK.TRANS64.TRYWAIT P1, [UR4+0x80], R2 ;  /* 0x00008002ff00d5a7 */ /* 0x0004e40008021104 */
[----:B------:R-:W4:Y:S01]  /*6220*/  LDCU.64 UR4, c[0x0][0x888] ;  /* 0x00011100ff0477ac */ /* 0x000f220008000a00 */
[----:B------:R1:W3:Y:S01]  /*6230*/  SYNCS.PHASECHK.TRANS64.TRYWAIT P0, [R3+URZ+0xf0], R0 ;  /* 0x0000f000030075a7 */ /* 0x0002e200080011ff */
[----:B----4-:R-:W-:-:S04]  /*6240*/  ISETP.NE.U32.AND P2, PT, RZ, UR4, PT ;  /* 0x00000004ff007c0c */ /* 0x010fc8000bf45070 */
[----:B------:R-:W-:-:S04]  /*6250*/  ISETP.NE.AND.EX P2, PT, RZ, UR5, PT, P2 ;  /* 0x00000005ff007c0c */ /* 0x000fc8000bf45320 */
[----:B--2---:R-:W-:Y:S02]  /*6260*/  SEL R2, RZ, 0xffffffff, P2 ;  /* 0xffffffffff027807 */ /* 0x004fe40001000000 */
[----:B------:R-:W-:Y:S02]  /*6270*/  LOP3.LUT P2, R134, R133, 0xff, RZ, 0xc0, !PT ;  /* 0x000000ff85867812 */ /* 0x000fe4000784c0ff */
[----:B-1----:R-:W-:-:S04]  /*6280*/  SEL R0, RZ, 0xffffffff, P3 ;  /* 0xffffffffff007807 */ /* 0x002fc80001800000 */
[----:B------:R-:W-:-:S04]  /*6290*/  @P4 SEL R0, R2, R0, !P2 ;  /* 0x0000000002004207 */ /* 0x000fc80005000000 */
[----:B------:R-:W-:-:S04]  /*62a0*/  LOP3.LUT R0, R0, 0x1, RZ, 0xc0, !PT ;  /* 0x0000000100007812 */ /* 0x000fc800078ec0ff */
[----:B------:R-:W-:-:S04]  /*62b0*/  ISETP.NE.U32.AND P2, PT, R0, 0x1, PT ;  /* 0x000000010000780c */ /* 0x000fc80003f45070 */
[----:B------:R-:W-:Y:S02]  /*62c0*/  P2R R157, PR, RZ, 0x4 ;  /* 0x00000004ff9d7803 */ /* 0x000fe40000000000 */
[----:B---3--:R-:W-:Y:S02]  /*62d0*/  @!P5 SEL R143, RZ, 0x1, !P1 ;  /* 0x00000001ff8fd807 */ /* 0x008fe40004800000 */
[----:B------:R-:W-:-:S07]  /*62e0*/  SEL R137, RZ, 0x1, !P0 ;  /* 0x00000001ff897807 */ /* 0x000fce0004000000 */
.L_x_227:
[----:B------:R-:W-:Y:S01]  /*62f0*/  ISETP.NE.AND P0, PT, R159, RZ, PT ;  /* 0x000000ff9f00720c */ /* 0x000fe20003f05270 */
[----:B------:R-:W-:Y:S05]  /*6300*/  YIELD ;  /* 0x0000000000007946 */ /* 0x000fea0003800000 */
[----:B------:R-:W-:Y:S07]  /*6310*/  BSSY B1, `(.L_x_115) ;  /* 0x000001a000017945 */ /* 0x000fee0003800000 */
[----:B------:R-:W-:Y:S05]  /*6320*/  @P0 BRA `(.L_x_116) ;  /* 0x0000000000600947 */ /* 0x000fea0003800000 */
[----:B------:R-:W-:Y:S01]  /*6330*/  ISETP.NE.AND P1, PT, R157, RZ, PT ;  /* 0x000000ff9d00720c */ /* 0x000fe20003f25270 */
[----:B------:R-:W-:Y:S01]  /*6340*/  BSSY B0, `(.L_x_117) ;  /* 0x000000b000007945 */ /* 0x000fe20003800000 */
[----:B------:R-:W-:Y:S11]  /*6350*/  ISETP.NE.AND P0, PT, R143, RZ, PT ;  /* 0x000000ff8f00720c */ /* 0x000ff60003f05270 */
[----:B------:R-:W-:Y:S05]  /*6360*/  @P1 LEA R6, R141, R152, 0xd ;  /* 0x000000988d061211 */ /* 0x000fea00078e68ff */
[--C-:B------:R-:W-:Y:S02]  /*6370*/  @P1 IMAD R5, R154, -0x10, R6.reuse ;  /* 0xfffffff09a051824 */ /* 0x100fe400078e0206 */
[----:B------:R-:W-:Y:S03]  /*6380*/  @P1 IMAD R4, R153, -0x10, R6 ;  /* 0xfffffff099041824 */ /* 0x000fe600078e0206 */
[----:B------:R-:W-:Y:S01]  /*6390*/  @P1 LEA R3, R151, R5, 0x4 ;  /* 0x0000000597031211 */ /* 0x000fe200078e20ff */
[----:B------:R-:W-:Y:S06]  /*63a0*/  @P0 BRA `(.L_x_118) ;  /* 0x0000000000100947 */ /* 0x000fec0003800000 */
[----:B------:R-:W-:Y:S02]  /*63b0*/  LEA R2, R141, UR41, 0x3 ;  /* 0x000000298d027c11 */ /* 0x000fe4000f8e18ff */
[----:B------:R-:W-:Y:S04]  /*63c0*/  SHF.L.U32 R0, R144, 0x1f, RZ ;  /* 0x0000001f90007819 */ /* 0x000fe800000006ff */
[----:B------:R-:W1:Y:S02]  /*63d0*/  SYNCS.PHASECHK.TRANS64.TRYWAIT P0, [R2+URZ+0x80], R0 ;  /* 0x00008000020075a7 */ /* 0x000e6400080011ff */
[----:B-1----:R-:W-:Y:S05]  /*63e0*/  @!P0 BRA `(.L_x_119) ;  /* 0x0000004c00f88947 */ /* 0x002fea0003800000 */
.L_x_118:
[----:B------:R-:W-:Y:S05]  /*63f0*/  BSYNC B0 ;  /* 0x0000000000007941 */ /* 0x000fea0003800000 */
.L_x_117:
[----:B------:R-:W-:Y:S01]  /*6400*/  ISETP.NE.AND P0, PT, R157, RZ, PT ;  /* 0x000000ff9d00720c */ /* 0x000fe20003f05270 */
[----:B------:R-:W-:Y:S11]  /*6410*/  VIADD R141, R141, 0x1 ;  /* 0x000000018d8d7836 */ /* 0x000ff60000000000 */
[----:B------:R-:W-:Y:S01]  /*6420*/  @!UPT UIADD3 URZ, UPT, UPT, URZ, URZ, URZ ;  /* 0x000000fffffff290 */ /* 0x000fe2000fffe0ff */
[----:B------:R2:W3:Y:S04]  /*6430*/  @P0 LDS.128 R116, [R6] ;  /* 0x0000000006740984 */ /* 0x0004e80000000c00 */
[----:B------:R2:W4:Y:S04]  /*6440*/  @P0 LDS.128 R124, [R4+0x20] ;  /* 0x00002000047c0984 */ /* 0x0005280000000c00 */
[----:B------:R2:W2:Y:S04]  /*6450*/  @P0 LDS.128 R120, [R5+0x10] ;  /* 0x0000100005780984 */ /* 0x0004a80000000c00 */
[----:B------:R2:W2:Y:S01]  /*6460*/  @P0 LDS.128 R128, [R3+0x10] ;  /* 0x0000100003800984 */ /* 0x0004a20000000c00 */
[C---:B------:R-:W-:Y:S04]  /*6470*/  ISETP.NE.AND P0, PT, R141.reuse, 0x4, PT ;  /* 0x000000048d00780c */ /* 0x040fe80003f05270 */
[----:B-1----:R-:W-:Y:S02]  /*6480*/  SEL R0, RZ, 0x1, P0 ;  /* 0x00000001ff007807 */ /* 0x002fe40000000000 */
[----:B------:R-:W-:Y:S02]  /*6490*/  SEL R141, R141, RZ, P0 ;  /* 0x000000ff8d8d7207 */ /* 0x000fe40000000000 */
[----:B------:R-:W-:Y:S02]  /*64a0*/  LOP3.LUT R144, R144, R0, RZ, 0x3c, !PT ;  /* 0x0000000090907212 */ /* 0x000fe400078e3cff */
.L_x_116:
[----:B------:R-:W-:Y:S05]  /*64b0*/  BSYNC B1 ;  /* 0x0000000000017941 */ /* 0x000fea0003800000 */
.L_x_115:
[C---:B------:R-:W-:Y:S01]  /*64c0*/  LOP3.LUT P1, RZ, R68.reuse, R137, RZ, 0xfc, !PT ;  /* 0x0000008944ff7212 */ /* 0x040fe2000782fcff */
[----:B------:R-:W-:Y:S01]  /*64d0*/  IMAD.SHL.U32 R66, R68, 0x20, RZ ;  /* 0x0000002044427824 */ /* 0x000fe200078e00ff */
[----:B------:R-:W-:Y:S01]  /*64e0*/  LEA R112, R69, UR41, 0x3 ;  /* 0x0000002945707c11 */ /* 0x000fe2000f8e18ff */
[----:B------:R-:W-:Y:S02]  /*64f0*/  BSSY B0, `(.L_x_120) ;  /* 0x0000009000007945 */ /* 0x000fe40003800000 */
[----:B------:R-:W-:Y:S05]  /*6500*/  IMAD.IADD R2, R67, 0x1, R66 ;  /* 0x0000000143027824 */ /* 0x000fea00078e0242 */
[----:B------:R-:W-:Y:S04]  /*6510*/  SHF.R.U32.HI R0, RZ, 0x15, R2 ;  /* 0x00000015ff007819 */ /* 0x000fe80000011602 */
[----:B------:R-:W-:Y:S01]  /*6520*/  LOP3.LUT P0, RZ, R0, 0x3, R156, 0x48, !PT ;  /* 0x0000000300ff7812 */ /* 0x000fe2000780489c */
[----:B------:R-:W-:Y:S01]  /*6530*/  @!UPT UIADD3 URZ, UPT, UPT, URZ, URZ, URZ ;  /* 0x000000fffffff290 */ /* 0x000fe2000fffe0ff */
[----:B------:R-:W-:Y:S11]  /*6540*/  @P1 BRA `(.L_x_121) ;  /* 0x00000000000c1947 */ /* 0x000ff60003800000 */
[----:B------:R-:W-:Y:S04]  /*6550*/  SHF.L.U32 R0, R150, 0x1f, RZ ;  /* 0x0000001f96007819 */ /* 0x000fe800000006ff */
[----:B------:R-:W1:Y:S02]  /*6560*/  SYNCS.PHASECHK.TRANS64.TRYWAIT P1, [R112+URZ+0xf0], R0 ;  /* 0x0000f000700075a7 */ /* 0x000e6400080211ff */
[----:B-1----:R-:W-:Y:S05]  /*6570*/  @!P1 BRA `(.L_x_122) ;  /* 0x0000004c00a89947 */ /* 0x002fea0003800000 */
.L_x_121:
[----:B------:R-:W-:Y:S05]  /*6580*/  BSYNC B0 ;  /* 0x0000000000007941 */ /* 0x000fea0003800000 */
.L_x_120:
[----:B------:R-:W-:Y:S05]  /*6590*/  @!P0 BRA `(.L_x_123) ;  /* 0x0000000000408947 */ /* 0x000fea0003800000 */
[----:B------:R-:W2:Y:S01]  /*65a0*/  LDCU.64 UR8, c[0x4][0x70] ;  /* 0x01000e00ff0877ac */ /* 0x000ea20008000a00 */
[----:B------:R-:W-:Y:S01]  /*65b0*/  MOV R15, 0x0 ;  /* 0x00000000000f7802 */ /* 0x000fe20000000f00 */
[----:B------:R-:W-:Y:S02]  /*65c0*/  HFMA2 R12, -RZ, RZ, 0, 5.9604644775390625e-08 ;  /* 0x00000001ff0c7431 */ /* 0x000fe400000001ff */
[----:B------:R-:W-:Y:S02]  /*65d0*/  IMAD.MOV.U32 R8, RZ, RZ, 0x192 ;  /* 0x00000192ff087424 */ /* 0x000fe400078e00ff */
[----:B------:R-:W-:Y:S01]  /*65e0*/  IMAD.MOV.U32 R13, RZ, RZ, RZ ;  /* 0x000000ffff0d7224 */ /* 0x000fe200078e00ff */
[----:B------:R-:W1:Y:S01]  /*65f0*/  LDCU.64 UR6, c[0x4][0x78] ;  /* 0x01000f00ff0677ac */ /* 0x000e620008000a00 */
[----:B------:R-:W3:Y:S01]  /*6600*/  LDC.64 R14, c[0x4][R15] ;  /* 0x010000000f0e7b82 */ /* 0x000ee20000000a00 */
[----:B------:R-:W5:Y:S01]  /*6610*/  LDCU.64 UR4, c[0x4][0x10] ;  /* 0x01000200ff0477ac */ /* 0x000f620008000a00 */
[----:B--2---:R-:W-:Y:S01]  /*6620*/  MOV R5, UR9 ;  /* 0x0000000900057c02 */ /* 0x004fe20008000f00 */
[----:B------:R-:W-:Y:S01]  /*6630*/  IMAD.U32 R4, RZ, RZ, UR8 ;  /* 0x00000008ff047e24 */ /* 0x000fe2000f8e00ff */
[----:B-1----:R-:W-:Y:S01]  /*6640*/  MOV R7, UR7 ;  /* 0x0000000700077c02 */ /* 0x002fe20008000f00 */
[----:B------:R-:W-:Y:S01]  /*6650*/  IMAD.U32 R6, RZ, RZ, UR6 ;  /* 0x00000006ff067e24 */ /* 0x000fe2000f8e00ff */
[----:B-----5:R-:W-:Y:S01]  /*6660*/  MOV R11, UR5 ;  /* 0x00000005000b7c02 */ /* 0x020fe20008000f00 */
[----:B------:R-:W-:Y:S02]  /*6670*/  IMAD.U32 R10, RZ, RZ, UR4 ;  /* 0x00000004ff0a7e24 */ /* 0x000fe4000f8e00ff */
[----:B------:R-:W-:Y:S07]  /*6680*/  LEPC R20, `(.L_x_123) ;  /* 0x000000001014794e */ /* 0x000fee0000000000 */
[----:B---34-:R-:W-:Y:S05]  /*6690*/  CALL.ABS.NOINC R14 ;  /* 0x000000000e007343 */ /* 0x018fea0003c00000 */
.L_x_123:
[----:B------:R-:W-:Y:S05]  /*66a0*/  WARPSYNC.ALL ;  /* 0x0000000000007948 */ /* 0x000fea0003800000 */
[----:B------:R-:W-:Y:S01]  /*66b0*/  R2UR UR4, R2 ;  /* 0x00000000020472ca */ /* 0x000fe200000e0000 */
[--C-:B---3--:R-:W-:Y:S02]  /*66c0*/  HADD2.F32 R36, -RZ, R116.reuse.H0_H0 ;  /* 0x20000074ff247230 */ /* 0x108fe40000004100 */
[----:B------:R-:W-:Y:S02]  /*66d0*/  HFMA2 R53, -RZ, RZ, 3.7421875, 0 ;  /* 0x437c0000ff357431 */ /* 0x000fe400000001ff */
[----:B------:R-:W-:Y:S01]  /*66e0*/  HADD2.F32 R37, -RZ, R116.H1_H1 ;  /* 0x30000074ff257230 */ /* 0x000fe20000004100 */
[----:B------:R-:W-:Y:S01]  /*66f0*/  MOV R87, 0x3bbb989d ;  /* 0x3bbb989d00577802 */ /* 0x000fe20000000f00 */
[--C-:B------:R-:W-:Y:S01]  /*6700*/  HADD2.F32 R38, -RZ, R117.reuse.H0_H0 ;  /* 0x20000075ff267230 */ /* 0x100fe20000004100 */
[----:B------:R-:W-:Y:S01]  /*6710*/  ISETP.NE.AND P1, PT, R68, 0x3, PT ;  /* 0x000000034400780c */ /* 0x000fe20003f25270 */
[----:B------:R-:W-:Y:S04]  /*6720*/  BSSY.RECONVERGENT B1, `(.L_x_124) ;  /* 0x0000175000017945 */ /* 0x000fe80003800200 */
[----:B--2---:R-:W1:Y:S08]  /*6730*/  LDTM.x32 R4, tmem[UR4] ;  /* 0x00000004000479ee */ /* 0x004e7000082c0000 */
[----:B------:R-:W-:Y:S01]  /*6740*/  @!P1 NOP ;  /* 0x0000000000009918 */ /* 0x000fe20000000000 */
[C---:B-1----:R-:W-:Y:S01]  /*6750*/  FMUL R0, R71.reuse, R4 ;  /* 0x0000000447007220 */ /* 0x042fe20000400000 */
[C---:B------:R-:W-:Y:S01]  /*6760*/  FMUL R4, R71.reuse, R8 ;  /* 0x0000000847047220 */ /* 0x040fe20000400000 */
        /* <DEDUP_REMOVED lines=16> */
[----:B------:R-:W-:Y:S02]  /*6870*/  HADD2.F32 R32, -RZ, R117.H1_H1 ;  /* 0x30000075ff207230 */ /* 0x000fe40000004100 */
[C---:B------:R-:W-:Y:S01]  /*6880*/  FMUL R25, R71.reuse, R29 ;  /* 0x0000001d47197220 */ /* 0x040fe20000400000 */
[C---:B------:R-:W-:Y:S01]  /*6890*/  FMUL R7, R71.reuse, R7 ;  /* 0x0000000747077220 */ /* 0x040fe20000400000 */
[C---:B------:R-:W-:Y:S01]  /*68a0*/  FMUL R29, R71.reuse, R33 ;  /* 0x00000021471d7220 */ /* 0x040fe20000400000 */
[----:B------:R-:W-:Y:S01]  /*68b0*/  FMUL R18, R71, R22 ;  /* 0x0000001647127220 */ /* 0x000fe20000400000 */
[----:B------:R-:W-:Y:S01]  /*68c0*/  FFMA R0, R91, R36, R0 ;  /* 0x000000245b007223 */ /* 0x000fe20000000000 */
[--C-:B------:R-:W-:Y:S02]  /*68d0*/  HADD2.F32 R33, -RZ, R118.reuse.H0_H0 ;  /* 0x20000076ff217230 */ /* 0x100fe40000004100 */
[C---:B------:R-:W-:Y:S01]  /*68e0*/  FMUL R22, R71.reuse, R26 ;  /* 0x0000001a47167220 */ /* 0x040fe20000400000 */
[----:B------:R-:W-:Y:S01]  /*68f0*/  FMUL R26, R71, R30 ;  /* 0x0000001e471a7220 */ /* 0x000fe20000400000 */
[----:B------:R-:W-:Y:S01]  /*6900*/  FFMA R2, R91, R37, R2 ;  /* 0x000000255b027223 */ /* 0x000fe20000000002 */
[----:B------:R-:W-:Y:S01]  /*6910*/  FMUL R30, R71, R34 ;  /* 0x00000022471e7220 */ /* 0x000fe20000400000 */
[C---:B------:R-:W-:Y:S01]  /*6920*/  FFMA R3, R91.reuse, R38, R3 ;  /* 0x000000265b037223 */ /* 0x040fe20000000003 */
[----:B------:R-:W-:Y:S02]  /*6930*/  HADD2.F32 R34, -RZ, R118.H1_H1 ;  /* 0x30000076ff227230 */ /* 0x000fe40000004100 */
[C---:B------:R-:W-:Y:S01]  /*6940*/  FFMA R7, R91.reuse, R32, R7 ;  /* 0x000000205b077223 */ /* 0x040fe20000000007 */
[--C-:B------:R-:W-:Y:S02]  /*6950*/  HADD2.F32 R32, -RZ, R119.reuse.H0_H0 ;  /* 0x20000077ff207230 */ /* 0x100fe40000004100 */
[----:B------:R-:W-:Y:S01]  /*6960*/  FFMA R4, R91, R33, R4 ;  /* 0x000000215b047223 */ /* 0x000fe20000000004 */
[----:B------:R-:W-:Y:S02]  /*6970*/  HADD2.F32 R36, -RZ, R119.H1_H1 ;  /* 0x30000077ff247230 */ /* 0x000fe40000004100 */
[----:B------:R-:W-:Y:S01]  /*6980*/  FMUL R11, R71, R11 ;  /* 0x0000000b470b7220 */ /* 0x000fe20000400000 */
[--C-:B------:R-:W-:Y:S02]  /*6990*/  HADD2.F32 R33, -RZ, R120.reuse.H0_H0 ;  /* 0x20000078ff217230 */ /* 0x100fe40000004100 */
[C---:B------:R-:W-:Y:S01]  /*69a0*/  FFMA R5, R91.reuse, R34, R5 ;  /* 0x000000225b057223 */ /* 0x040fe20000000005 */
[C---:B------:R-:W-:Y:S01]  /*69b0*/  FFMA R6, R91.reuse, R32, R6 ;  /* 0x000000205b067223 */ /* 0x040fe20000000006 */
[C---:B------:R-:W-:Y:S01]  /*69c0*/  FFMA R11, R91.reuse, R36, R11 ;  /* 0x000000245b0b7223 */ /* 0x040fe2000000000b */
[----:B------:R-:W-:Y:S02]  /*69d0*/  HADD2.F32 R32, -RZ, R120.H1_H1 ;  /* 0x30000078ff207230 */ /* 0x000fe40000004100 */
[----:B------:R-:W-:Y:S01]  /*69e0*/  FFMA R8, R91, R33, R8 ;  /* 0x000000215b087223 */ /* 0x000fe20000000008 */
[--C-:B------:R-:W-:Y:S02]  /*69f0*/  HADD2.F32 R34, -RZ, R121.reuse.H0_H0 ;  /* 0x20000079ff227230 */ /* 0x100fe40000004100 */
[----:B------:R-:W-:Y:S01]  /*6a00*/  FMUL R15, R71, R15 ;  /* 0x0000000f470f7220 */ /* 0x000fe20000400000 */
[----:B------:R-:W-:Y:S02]  /*6a10*/  HADD2.F32 R33, -RZ, R121.H1_H1 ;  /* 0x30000079ff217230 */ /* 0x000fe40000004100 */
[C---:B------:R-:W-:Y:S01]  /*6a20*/  FFMA R9, R91.reuse, R32, R9 ;  /* 0x000000205b097223 */ /* 0x040fe20000000009 */
[--C-:B------:R-:W-:Y:S02]  /*6a30*/  HADD2.F32 R36, -RZ, R122.reuse.H0_H0 ;  /* 0x2000007aff247230 */ /* 0x100fe40000004100 */
[C---:B------:R-:W-:Y:S01]  /*6a40*/  FFMA R10, R91.reuse, R34, R10 ;  /* 0x000000225b0a7223 */ /* 0x040fe2000000000a */
[----:B------:R-:W-:Y:S02]  /*6a50*/  HADD2.F32 R32, -RZ, R122.H1_H1 ;  /* 0x3000007aff207230 */ /* 0x000fe40000004100 */
[C---:B------:R-:W-:Y:S01]  /*6a60*/  FFMA R15, R91.reuse, R33, R15 ;  /* 0x000000215b0f7223 */ /* 0x040fe2000000000f */
[--C-:B------:R-:W-:Y:S02]  /*6a70*/  HADD2.F32 R33, -RZ, R123.reuse.H0_H0 ;  /* 0x2000007bff217230 */ /* 0x100fe40000004100 */
[C---:B------:R-:W-:Y:S01]  /*6a80*/  FFMA R12, R91.reuse, R36, R12 ;  /* 0x000000245b0c7223 */ /* 0x040fe2000000000c */
[----:B------:R-:W-:Y:S02]  /*6a90*/  HADD2.F32 R34, -RZ, R123.H1_H1 ;  /* 0x3000007bff227230 */ /* 0x000fe40000004100 */
[----:B------:R-:W-:Y:S01]  /*6aa0*/  FFMA R13, R91, R32, R13 ;  /* 0x000000205b0d7223 */ /* 0x000fe2000000000d */
[--C-:B----4-:R-:W-:Y:S02]  /*6ab0*/  HADD2.F32 R32, -RZ, R124.reuse.H0_H0 ;  /* 0x2000007cff207230 */ /* 0x110fe40000004100 */
[----:B------:R-:W-:Y:S01]  /*6ac0*/  FMUL R19, R71, R19 ;  /* 0x0000001347137220 */ /* 0x000fe20000400000 */
[----:B------:R-:W-:Y:S02]  /*6ad0*/  HADD2.F32 R36, -RZ, R124.H1_H1 ;  /* 0x3000007cff247230 */ /* 0x000fe40000004100 */
[C---:B------:R-:W-:Y:S01]  /*6ae0*/  FFMA R14, R91.reuse, R33, R14 ;  /* 0x000000215b0e7223 */ /* 0x040fe2000000000e */
[--C-:B------:R-:W-:Y:S02]  /*6af0*/  HADD2.F32 R33, -RZ, R125.reuse.H0_H0 ;  /* 0x2000007dff217230 */ /* 0x100fe40000004100 */
[C---:B------:R-:W-:Y:S01]  /*6b00*/  FFMA R19, R91.reuse, R34, R19 ;  /* 0x000000225b137223 */ /* 0x040fe20000000013 */
[C---:B------:R-:W-:Y:S01]  /*6b10*/  FFMA R16, R91.reuse, R32, R16 ;  /* 0x000000205b107223 */ /* 0x040fe20000000010 */
[C---:B------:R-:W-:Y:S01]  /*6b20*/  FFMA R17, R91.reuse, R36, R17 ;  /* 0x000000245b117223 */ /* 0x040fe20000000011 */
[----:B------:R-:W-:Y:S02]  /*6b30*/  HADD2.F32 R32, -RZ, R125.H1_H1 ;  /* 0x3000007dff207230 */ /* 0x000fe40000004100 */
[----:B------:R-:W-:Y:S01]  /*6b40*/  FFMA R18, R91, R33, R18 ;  /* 0x000000215b127223 */ /* 0x000fe20000000012 */
[--C-:B------:R-:W-:Y:S02]  /*6b50*/  HADD2.F32 R34, -RZ, R126.reuse.H0_H0 ;  /* 0x2000007eff227230 */ /* 0x100fe40000004100 */
[C---:B------:R-:W-:Y:S01]  /*6b60*/  FMUL R23, R71.reuse, R23 ;  /* 0x0000001747177220 */ /* 0x040fe20000400000 */
[----:B------:R-:W-:Y:S02]  /*6b70*/  HADD2.F32 R33, -RZ, R126.H1_H1 ;  /* 0x3000007eff217230 */ /* 0x000fe40000004100 */
[----:B------:R-:W-:Y:S01]  /*6b80*/  FMUL R27, R71, R27 ;  /* 0x0000001b471b7220 */ /* 0x000fe20000400000 */
[--C-:B------:R-:W-:Y:S02]  /*6b90*/  HADD2.F32 R36, -RZ, R127.reuse.H0_H0 ;  /* 0x2000007fff247230 */ /* 0x100fe40000004100 */
[C---:B------:R-:W-:Y:S01]  /*6ba0*/  FFMA R23, R91.reuse, R32, R23 ;  /* 0x000000205b177223 */ /* 0x040fe20000000017 */
[C---:B------:R-:W-:Y:S01]  /*6bb0*/  FFMA R20, R91.reuse, R34, R20 ;  /* 0x000000225b147223 */ /* 0x040fe20000000014 */
[----:B------:R-:W-:Y:S02]  /*6bc0*/  HADD2.F32 R32, -RZ, R127.H1_H1 ;  /* 0x3000007fff207230 */ /* 0x000fe40000004100 */
[C---:B------:R-:W-:Y:S01]  /*6bd0*/  FFMA R21, R91.reuse, R33, R21 ;  /* 0x000000215b157223 */ /* 0x040fe20000000015 */
[--C-:B------:R-:W-:Y:S02]  /*6be0*/  HADD2.F32 R33, -RZ, R128.reuse.H0_H0 ;  /* 0x20000080ff217230 */ /* 0x100fe40000004100 */
        /* <DEDUP_REMOVED lines=17> */
[C---:B------:R-:W-:Y:S02]  /*6d00*/  FFMA R30, R91.reuse, R34, R30 ;  /* 0x000000225b1e7223 */ /* 0x040fe4000000001e */
[----:B------:R-:W-:Y:S01]  /*6d10*/  FFMA R35, R91, R33, R35 ;  /* 0x000000215b237223 */ /* 0x000fe20000000023 */
[----:B------:R-:W-:Y:S04]  /*6d20*/  FFMA.SAT R32, R0, -R87, 0.5 ;  /* 0x3f00000000207423 */ /* 0x000fe80000002857 */
[----:B------:R-:W-:Y:S04]  /*6d30*/  FFMA.RM R54, R32, R53, 12582913 ;  /* 0x4b40000120367423 */ /* 0x000fe80000004035 */
[----:B------:R-:W-:Y:S04]  /*6d40*/  FADD R32, R54, -12583039 ;  /* 0xcb40007f36207421 */ /* 0x000fe80000000000 */
[C---:B------:R-:W-:Y:S04]  /*6d50*/  FFMA R32, R0.reuse, -1.4426950216293334961, -R32 ;  /* 0xbfb8aa3b00207823 */ /* 0x040fe80000000820 */
[----:B------:R-:W-:Y:S01]  /*6d60*/  FFMA R32, R0, -1.925963033500011079e-08, R32 ;  /* 0xb2a5706000207823 */ /* 0x000fe20000000020 */
[C---:B------:R-:W-:Y:S03]  /*6d70*/  FFMA.SAT R33, R2.reuse, -R87, 0.5 ;  /* 0x3f00000002217423 */ /* 0x040fe60000002857 */
[----:B------:R-:W1:Y:S01]  /*6d80*/  MUFU.EX2 R88, R32 ;  /* 0x0000002000587308 */ /* 0x000e620000000800 */
[----:B------:R-:W-:Y:S04]  /*6d90*/  FFMA.RM R55, R33, R53, 12582913 ;  /* 0x4b40000121377423 */ /* 0x000fe80000004035 */
[----:B------:R-:W-:Y:S04]  /*6da0*/  FADD R33, R55, -12583039 ;  /* 0xcb40007f37217421 */ /* 0x000fe80000000000 */
[C---:B------:R-:W-:Y:S04]  /*6db0*/  FFMA R33, R2.reuse, -1.4426950216293334961, -R33 ;  /* 0xbfb8aa3b02217823 */ /* 0x040fe80000000821 */
[----:B------:R-:W-:Y:S01]  /*6dc0*/  FFMA R33, R2, -1.925963033500011079e-08, R33 ;  /* 0xb2a5706002217823 */ /* 0x000fe20000000021 */
[C---:B------:R-:W-:Y:S03]  /*6dd0*/  FFMA.SAT R34, R3.reuse, -R87, 0.5 ;  /* 0x3f00000003227423 */ /* 0x040fe60000002857 */
[----:B------:R-:W2:Y:S01]  /*6de0*/  MUFU.EX2 R90, R33 ;  /* 0x00000021005a7308 */ /* 0x000ea20000000800 */
[----:B------:R-:W-:Y:S04]  /*6df0*/  FFMA.RM R56, R34, R53, 12582913 ;  /* 0x4b40000122387423 */ /* 0x000fe80000004035 */
[----:B------:R-:W-:Y:S04]  /*6e00*/  FADD R34, R56, -12583039 ;  /* 0xcb40007f38227421 */ /* 0x000fe80000000000 */
[C---:B------:R-:W-:Y:S04]  /*6e10*/  FFMA R34, R3.reuse, -1.4426950216293334961, -R34 ;  /* 0xbfb8aa3b03227823 */ /* 0x040fe80000000822 */
[----:B------:R-:W-:Y:S01]  /*6e20*/  FFMA R34, R3, -1.925963033500011079e-08, R34 ;  /* 0xb2a5706003227823 */ /* 0x000fe20000000022 */
[----:B------:R-:W-:Y:S03]  /*6e30*/  FFMA.SAT R36, R7, -R87, 0.5 ;  /* 0x3f00000007247423 */ /* 0x000fe60000002857 */
[----:B------:R-:W3:Y:S01]  /*6e40*/  MUFU.EX2 R89, R34 ;  /* 0x0000002200597308 */ /* 0x000ee20000000800 */
[----:B------:R-:W-:Y:S04]  /*6e50*/  FFMA.RM R57, R36, R53, 12582913 ;  /* 0x4b40000124397423 */ /* 0x000fe80000004035 */
[----:B------:R-:W-:Y:S04]  /*6e60*/  FADD R36, R57, -12583039 ;  /* 0xcb40007f39247421 */ /* 0x000fe80000000000 */
[C---:B------:R-:W-:Y:S04]  /*6e70*/  FFMA R36, R7.reuse, -1.4426950216293334961, -R36 ;  /* 0xbfb8aa3b07247823 */ /* 0x040fe80000000824 */
[----:B------:R-:W-:Y:S01]  /*6e80*/  FFMA R36, R7, -1.925963033500011079e-08, R36 ;  /* 0xb2a5706007247823 */ /* 0x000fe20000000024 */
[----:B------:R-:W-:Y:S03]  /*6e90*/  FFMA.SAT R37, R4, -R87, 0.5 ;  /* 0x3f00000004257423 */ /* 0x000fe60000002857 */
[----:B------:R-:W4:Y:S01]  /*6ea0*/  MUFU.EX2 R92, R36 ;  /* 0x00000024005c7308 */ /* 0x000f220000000800 */
[----:B------:R-:W-:Y:S04]  /*6eb0*/  FFMA.RM R58, R37, R53, 12582913 ;  /* 0x4b400001253a7423 */ /* 0x000fe80000004035 */
[----:B------:R-:W-:Y:S04]  /*6ec0*/  FADD R37, R58, -12583039 ;  /* 0xcb40007f3a257421 */ /* 0x000fe80000000000 */
[C---:B------:R-:W-:Y:S04]  /*6ed0*/  FFMA R37, R4.reuse, -1.4426950216293334961, -R37 ;  /* 0xbfb8aa3b04257823 */ /* 0x040fe80000000825 */
[----:B------:R-:W-:Y:S01]  /*6ee0*/  FFMA R37, R4, -1.925963033500011079e-08, R37 ;  /* 0xb2a5706004257823 */ /* 0x000fe20000000025 */
[----:B------:R-:W-:Y:S03]  /*6ef0*/  FFMA.SAT R38, R5, -R87, 0.5 ;  /* 0x3f00000005267423 */ /* 0x000fe60000002857 */
[----:B------:R-:W5:Y:S01]  /*6f00*/  MUFU.EX2 R93, R37 ;  /* 0x00000025005d7308 */ /* 0x000f620000000800 */
        /* <DEDUP_REMOVED lines=34> */
[C---:B------:R-:W-:Y:S03]  /*7130*/  FFMA.SAT R44, R15.reuse, -R87, 0.5 ;  /* 0x3f0000000f2c7423 */ /* 0x040fe60000002857 */
        /* <DEDUP_REMOVED lines=36> */
[----:B------:R1:W5:Y:S01]  /*7380*/  MUFU.EX2 R105, R49 ;  /* 0x0000003100697308 */ /* 0x0003620000000800 */
[----:B------:R-:W-:Y:S04]  /*7390*/  FFMA.RM R78, R50, R53, 12582913 ;  /* 0x4b400001324e7423 */ /* 0x000fe80000004035 */
[----:B------:R-:W-:Y:S04]  /*73a0*/  FADD R50, R78, -12583039 ;  /* 0xcb40007f4e327421 */ /* 0x000fe80000000000 */
[C---:B------:R-:W-:Y:S04]  /*73b0*/  FFMA R50, R17.reuse, -1.4426950216293334961, -R50 ;  /* 0xbfb8aa3b11327823 */ /* 0x040fe80000000832 */
[----:B------:R-:W-:Y:S01]  /*73c0*/  FFMA R50, R17, -1.925963033500011079e-08, R50 ;  /* 0xb2a5706011327823 */ /* 0x000fe20000000032 */
[C---:B------:R-:W-:Y:S03]  /*73d0*/  FFMA.SAT R51, R18.reuse, -R87, 0.5 ;  /* 0x3f00000012337423 */ /* 0x040fe60000002857 */
[----:B------:R2:W5:Y:S01]  /*73e0*/  MUFU.EX2 R106, R50 ;  /* 0x00000032006a7308 */ /* 0x0005620000000800 */
[----:B------:R-:W-:Y:S01]  /*73f0*/  FFMA.RM R79, R51, R53, 12582913 ;  /* 0x4b400001334f7423 */ /* 0x000fe20000004035 */
[----:B-1----:R-:W-:Y:S03]  /*7400*/  @!P1 IADD3 R49, PT, PT, R69, 0x1, RZ ;  /* 0x0000000145319810 */ /* 0x002fe60007ffe0ff */
[----:B------:R-:W-:Y:S01]  /*7410*/  FADD R51, R79, -12583039 ;  /* 0xcb40007f4f337421 */ /* 0x000fe20000000000 */
[C---:B------:R-:W-:Y:S03]  /*7420*/  @!P1 ISETP.NE.AND P0, PT, R49.reuse, 0x4, PT ;  /* 0x000000043100980c */ /* 0x040fe60003f05270 */
[C---:B------:R-:W-:Y:S01]  /*7430*/  FFMA R51, R18.reuse, -1.4426950216293334961, -R51 ;  /* 0xbfb8aa3b12337823 */ /* 0x040fe20000000833 */
[----:B------:R-:W-:Y:S02]  /*7440*/  @!P1 SEL R69, R49, RZ, P0 ;  /* 0x000000ff31459207 */ /* 0x000fe40000000000 */
[----:B------:R-:W-:Y:S01]  /*7450*/  @!P1 SEL R49, RZ, 0x1, P0 ;  /* 0x00000001ff319807 */ /* 0x000fe20000000000 */
[----:B------:R-:W-:Y:S01]  /*7460*/  FFMA R51, R18, -1.925963033500011079e-08, R51 ;  /* 0xb2a5706012337823 */ /* 0x000fe20000000033 */
[----:B------:R-:W-:Y:S02]  /*7470*/  FFMA.SAT R52, R23, -R87, 0.5 ;  /* 0x3f00000017347423 */ /* 0x000fe40000002857 */
[----:B------:R-:W-:Y:S01]  /*7480*/  @!P1 LOP3.LUT R150, R150, R49, RZ, 0x3c, !PT ;  /* 0x0000003196969212 */ /* 0x000fe200078e3cff */
[----:B------:R1:W5:Y:S01]  /*7490*/  MUFU.EX2 R107, R51 ;  /* 0x00000033006b7308 */ /* 0x0003620000000800 */
[----:B------:R-:W-:Y:S01]  /*74a0*/  FFMA.RM R80, R52, R53, 12582913 ;  /* 0x4b40000134507423 */ /* 0x000fe20000004035 */
[----:B--2---:R-:W-:Y:S02]  /*74b0*/  @!P1 IADD3 R50, PT, PT, R112, 0x110, RZ ;  /* 0x0000011070329810 */ /* 0x004fe40007ffe0ff */
[----:B------:R-:W-:Y:S01]  /*74c0*/  SHF.L.U32 R49, R57, 0x17, RZ ;  /* 0x0000001739317819 */ /* 0x000fe200000006ff */
[----:B------:R-:W-:Y:S01]  /*74d0*/  FADD R52, R80, -12583039 ;  /* 0xcb40007f50347421 */ /* 0x000fe20000000000 */
[----:B------:R-:W-:Y:S03]  /*74e0*/  @!P1 LOP3.LUT R50, R50, 0xfefffff8, RZ, 0xc0, !PT ;  /* 0xfefffff832329812 */ /* 0x000fe600078ec0ff */
[C---:B------:R-:W-:Y:S01]  /*74f0*/  FFMA R52, R23.reuse, -1.4426950216293334961, -R52 ;  /* 0xbfb8aa3b17347823 */ /* 0x040fe20000000834 */
[----:B------:R2:W-:Y:S03]  /*7500*/  @!P1 SYNCS.ARRIVE.TRANS64.RED.A1T0 RZ, [R50+URZ], RZ ;  /* 0x000000ff32ff99a7 */ /* 0x0005e600081004ff */
[----:B------:R-:W-:Y:S01]  /*7510*/  FFMA R52, R23, -1.925963033500011079e-08, R52 ;  /* 0xb2a5706017347823 */ /* 0x000fe20000000034 */
[C---:B------:R-:W-:Y:S03]  /*7520*/  FFMA.SAT R81, R20.reuse, -R87, 0.5 ;  /* 0x3f00000014517423 */ /* 0x040fe60000002857 */
[----:B------:R-:W2:Y:S01]  /*7530*/  MUFU.EX2 R108, R52 ;  /* 0x00000034006c7308 */ /* 0x000ea20000000800 */
[----:B------:R-:W-:Y:S01]  /*7540*/  FFMA.RM R81, R81, R53, 12582913 ;  /* 0x4b40000151517423 */ /* 0x000fe20000004035 */
[----:B-1----:R-:W-:Y:S03]  /*7550*/  SHF.L.U32 R51, R61, 0x17, RZ ;  /* 0x000000173d337819 */ /* 0x002fe600000006ff */
[----:B------:R-:W-:Y:S04]  /*7560*/  FADD R32, R81, -12583039 ;  /* 0xcb40007f51207421 */ /* 0x000fe80000000000 */
[C---:B------:R-:W-:Y:S04]  /*7570*/  FFMA R32, R20.reuse, -1.4426950216293334961, -R32 ;  /* 0xbfb8aa3b14207823 */ /* 0x040fe80000000820 */
[----:B------:R-:W-:Y:S01]  /*7580*/  FFMA R32, R20, -1.925963033500011079e-08, R32 ;  /* 0xb2a5706014207823 */ /* 0x000fe20000000020 */
[----:B------:R-:W-:Y:S03]  /*7590*/  FFMA.SAT R33, R21, -R87, 0.5 ;  /* 0x3f00000015217423 */ /* 0x000fe60000002857 */
[----:B------:R-:W1:Y:S01]  /*75a0*/  MUFU.EX2 R109, R32 ;  /* 0x00000020006d7308 */ /* 0x000e620000000800 */
[----:B------:R-:W-:Y:S04]  /*75b0*/  FFMA.RM R82, R33, R53, 12582913 ;  /* 0x4b40000121527423 */ /* 0x000fe80000004035 */
        /* <DEDUP_REMOVED lines=9> */
[C---:B------:R-:W-:Y:S03]  /*7650*/  FFMA.SAT R36, R27.reuse, -R87, 0.5 ;  /* 0x3f0000001b247423 */ /* 0x040fe60000002857 */
[----:B------:R3:W1:Y:S01]  /*7660*/  MUFU.EX2 R111, R34 ;  /* 0x00000022006f7308 */ /* 0x0006620000000800 */
[----:B------:R-:W-:Y:S04]  /*7670*/  FFMA.RM R84, R36, R53, 12582913 ;  /* 0x4b40000124547423 */ /* 0x000fe80000004035 */
[----:B------:R-:W-:Y:S04]  /*7680*/  FADD R36, R84, -12583039 ;  /* 0xcb40007f54247421 */ /* 0x000fe80000000000 */
[C---:B------:R-:W-:Y:S04]  /*7690*/  FFMA R36, R27.reuse, -1.4426950216293334961, -R36 ;  /* 0xbfb8aa3b1b247823 */ /* 0x040fe80000000824 */
[----:B------:R-:W-:Y:S01]  /*76a0*/  FFMA R36, R27, -1.925963033500011079e-08, R36 ;  /* 0xb2a570601b247823 */ /* 0x000fe20000000024 */
[----:B------:R-:W-:Y:S03]  /*76b0*/  FFMA.SAT R37, R24, -R87, 0.5 ;  /* 0x3f00000018257423 */ /* 0x000fe60000002857 */
[----:B------:R4:W1:Y:S01]  /*76c0*/  MUFU.EX2 R112, R36 ;  /* 0x0000002400707308 */ /* 0x0008620000000800 */
[----:B------:R-:W-:Y:S01]  /*76d0*/  FFMA.RM R85, R37, R53, 12582913 ;  /* 0x4b40000125557423 */ /* 0x000fe20000004035 */
[----:B---3--:R-:W-:Y:S03]  /*76e0*/  SHF.L.U32 R34, R54, 0x17, RZ ;  /* 0x0000001736227819 */ /* 0x008fe600000006ff */
[----:B------:R-:W-:Y:S04]  /*76f0*/  FADD R37, R85, -12583039 ;  /* 0xcb40007f55257421 */ /* 0x000fe80000000000 */
[C---:B------:R-:W-:Y:S04]  /*7700*/  FFMA R37, R24.reuse, -1.4426950216293334961, -R37 ;  /* 0xbfb8aa3b18257823 */ /* 0x040fe80000000825 */
[----:B------:R-:W-:Y:S01]  /*7710*/  FFMA R37, R24, -1.925963033500011079e-08, R37 ;  /* 0xb2a5706018257823 */ /* 0x000fe20000000025 */
[----:B------:R-:W-:Y:S03]  /*7720*/  FFMA.SAT R38, R25, -R87, 0.5 ;  /* 0x3f00000019267423 */ /* 0x000fe60000002857 */
[----:B------:R3:W1:Y:S01]  /*7730*/  MUFU.EX2 R113, R37 ;  /* 0x0000002500717308 */ /* 0x0006620000000800 */
[----:B------:R-:W-:Y:S01]  /*7740*/  FFMA.RM R86, R38, R53, 12582913 ;  /* 0x4b40000126567423 */ /* 0x000fe20000004035 */
[----:B----4-:R-:W-:Y:S02]  /*7750*/  SHF.L.U32 R36, R55, 0x17, RZ ;  /* 0x0000001737247819 */ /* 0x010fe400000006ff */
[----:B------:R-:W-:Y:S01]  /*7760*/  SHF.L.U32 R55, R82, 0x17, RZ ;  /* 0x0000001752377819 */ /* 0x000fe200000006ff */
[----:B------:R-:W-:Y:S04]  /*7770*/  FADD R38, R86, -12583039 ;  /* 0xcb40007f56267421 */ /* 0x000fe80000000000 */
[C---:B------:R-:W-:Y:S04]  /*7780*/  FFMA R38, R25.reuse, -1.4426950216293334961, -R38 ;  /* 0xbfb8aa3b19267823 */ /* 0x040fe80000000826 */
[----:B------:R-:W-:Y:S01]  /*7790*/  FFMA R38, R25, -1.925963033500011079e-08, R38 ;  /* 0xb2a5706019267823 */ /* 0x000fe20000000026 */
[----:B------:R-:W-:Y:S03]  /*77a0*/  FFMA.SAT R39, R26, -R87, 0.5 ;  /* 0x3f0000001a277423 */ /* 0x000fe60000002857 */
[----:B------:R4:W1:Y:S01]  /*77b0*/  MUFU.EX2 R114, R38 ;  /* 0x0000002600727308 */ /* 0x0008620000000800 */
[----:B------:R-:W-:Y:S01]  /*77c0*/  FFMA.RM R43, R39, R53, 12582913 ;  /* 0x4b400001272b7423 */ /* 0x000fe20000004035 */
[----:B---3--:R-:W-:Y:S03]  /*77d0*/  SHF.L.U32 R37, R56, 0x17, RZ ;  /* 0x0000001738257819 */ /* 0x008fe600000006ff */
[C---:B------:R-:W-:Y:S01]  /*77e0*/  FADD R39, R43.reuse, -12583039 ;  /* 0xcb40007f2b277421 */ /* 0x040fe20000000000 */
[----:B------:R-:W-:Y:S03]  /*77f0*/  SHF.L.U32 R43, R43, 0x17, RZ ;  /* 0x000000172b2b7819 */ /* 0x000fe600000006ff */
[C---:B------:R-:W-:Y:S04]  /*7800*/  FFMA R39, R26.reuse, -1.4426950216293334961, -R39 ;  /* 0xbfb8aa3b1a277823 */ /* 0x040fe80000000827 */
[----:B------:R-:W-:Y:S01]  /*7810*/  FFMA R39, R26, -1.925963033500011079e-08, R39 ;  /* 0xb2a570601a277823 */ /* 0x000fe20000000027 */
[C---:B------:R-:W-:Y:S01]  /*7820*/  FFMA.SAT R40, R31.reuse, -R87, 0.5 ;  /* 0x3f0000001f287423 */ /* 0x040fe20000002857 */
[----:B----4-:R-:W-:Y:S03]  /*7830*/  SHF.L.U32 R38, R58, 0x17, RZ ;  /* 0x000000173a267819 */ /* 0x010fe600000006ff */
[----:B------:R-:W-:Y:S04]  /*7840*/  FFMA.RM R44, R40, R53, 12582913 ;  /* 0x4b400001282c7423 */ /* 0x000fe80000004035 */
[----:B------:R-:W-:Y:S04]  /*7850*/  FADD R40, R44, -12583039 ;  /* 0xcb40007f2c287421 */ /* 0x000fe80000000000 */
[C---:B------:R-:W-:Y:S04]  /*7860*/  FFMA R40, R31.reuse, -1.4426950216293334961, -R40 ;  /* 0xbfb8aa3b1f287823 */ /* 0x040fe80000000828 */
[----:B------:R-:W-:Y:S01]  /*7870*/  FFMA R40, R31, -1.925963033500011079e-08, R40 ;  /* 0xb2a570601f287823 */ /* 0x000fe20000000028 */
[C---:B------:R-:W-:Y:S04]  /*7880*/  FFMA.SAT R41, R28.reuse, -R87, 0.5 ;  /* 0x3f0000001c297423 */ /* 0x040fe80000002857 */
        /* <DEDUP_REMOVED lines=14> */
[----:B------:R-:W-:Y:S04]  /*7970*/  FFMA.SAT R33, R35, -R87, 0.5 ;  /* 0x3f00000023217423 */ /* 0x000fe80000002857 */
[----:B------:R-:W-:Y:S04]  /*7980*/  FFMA.RM R48, R33, R53, 12582913 ;  /* 0x4b40000121307423 */ /* 0x000fe80000004035 */
[----:B------:R-:W-:Y:S04]  /*7990*/  FADD R33, R48, -12583039 ;  /* 0xcb40007f30217421 */ /* 0x000fe80000000000 */
[C---:B------:R-:W-:Y:S04]  /*79a0*/  FFMA R33, R35.reuse, -1.4426950216293334961, -R33 ;  /* 0xbfb8aa3b23217823 */ /* 0x040fe80000000821 */
[----:B------:R-:W-:Y:S01]  /*79b0*/  FFMA R33, R35, -1.925963033500011079e-08, R33 ;  /* 0xb2a5706023217823 */ /* 0x000fe20000000021 */
[----:B------:R-:W-:Y:S01]  /*79c0*/  FFMA R34, R88, R34, 1 ;  /* 0x3f80000058227423 */ /* 0x000fe20000000022 */
[----:B------:R-:W-:Y:S01]  /*79d0*/  FFMA R90, R90, R36, 1 ;  /* 0x3f8000005a5a7423 */ /* 0x000fe20000000024 */
[----:B------:R-:W-:Y:S01]  /*79e0*/  FFMA R36, R89, R37, 1 ;  /* 0x3f80000059247423 */ /* 0x000fe20000000025 */
[----:B------:R-:W-:Y:S01]  /*79f0*/  FFMA R37, R92, R49, 1 ;  /* 0x3f8000005c257423 */ /* 0x000fe20000000031 */
[----:B------:R-:W-:Y:S01]  /*7a00*/  SHF.L.U32 R49, R59, 0x17, RZ ;  /* 0x000000173b317819 */ /* 0x000fe200000006ff */
[----:B-----5:R-:W-:Y:S01]  /*7a10*/  FFMA R38, R93, R38, 1 ;  /* 0x3f8000005d267423 */ /* 0x020fe20000000026 */
[----:B--2---:R-:W-:Y:S04]  /*7a20*/  IADD3 R50, PT, PT, R34, 0x1800000, RZ ;  /* 0x0180000022327810 */ /* 0x004fe80007ffe0ff */
[----:B------:R-:W-:Y:S04]  /*7a30*/  LOP3.LUT R50, R50, 0x7f800000, RZ, 0xc0, !PT ;  /* 0x7f80000032327812 */ /* 0x000fe800078ec0ff */
[----:B------:R-:W-:Y:S02]  /*7a40*/  ISETP.GT.U32.AND P0, PT, R50, 0x1ffffff, PT ;  /* 0x01ffffff3200780c */ /* 0x000fe40003f04070 */
[----:B------:R-:W-:Y:S02]  /*7a50*/  SHF.L.U32 R50, R60, 0x17, RZ ;  /* 0x000000173c327819 */ /* 0x000fe400000006ff */
[----:B------:R2:W3:Y:S02]  /*7a60*/  MUFU.EX2 R60, R39 ;  /* 0x00000027003c7308 */ /* 0x0004e40000000800 */
[----:B--2---:R-:W-:Y:S01]  /*7a70*/  FFMA R39, R94, R49, 1 ;  /* 0x3f8000005e277423 */ /* 0x004fe20000000031 */
[----:B------:R-:W-:Y:S01]  /*7a80*/  SHF.L.U32 R49, R62, 0x17, RZ ;  /* 0x000000173e317819 */ /* 0x000fe200000006ff */
[----:B------:R-:W-:Y:S01]  /*7a90*/  FFMA R56, R95, R50, 1 ;  /* 0x3f8000005f387423 */ /* 0x000fe20000000032 */
[----:B------:R-:W-:Y:S01]  /*7aa0*/  SHF.L.U32 R50, R63, 0x17, RZ ;  /* 0x000000173f327819 */ /* 0x000fe200000006ff */
[----:B------:R-:W-:Y:S04]  /*7ab0*/  FFMA R53, R96, R51, 1 ;  /* 0x3f80000060357423 */ /* 0x000fe80000000033 */
[----:B------:R2:W4:Y:S01]  /*7ac0*/  MUFU.EX2 R63, R40 ;  /* 0x00000028003f7308 */ /* 0x0005220000000800 */
[----:B------:R-:W-:Y:S01]  /*7ad0*/  SHF.L.U32 R51, R64, 0x17, RZ ;  /* 0x0000001740337819 */ /* 0x000fe200000006ff */
[----:B------:R-:W-:Y:S01]  /*7ae0*/  FFMA R89, R97, R49, 1 ;  /* 0x3f80000061597423 */ /* 0x000fe20000000031 */
[----:B------:R-:W-:Y:S01]  /*7af0*/  SHF.L.U32 R49, R73, 0x17, RZ ;  /* 0x0000001749317819 */ /* 0x000fe200000006ff */
[----:B------:R-:W-:Y:S01]  /*7b00*/  FFMA R88, R98, R50, 1 ;  /* 0x3f80000062587423 */ /* 0x000fe20000000032 */
[----:B------:R-:W-:Y:S01]  /*7b10*/  SHF.L.U32 R50, R74, 0x17, RZ ;  /* 0x000000174a327819 */ /* 0x000fe200000006ff */
[----:B------:R-:W-:Y:S01]  /*7b20*/  FFMA R87, R99, R51, 1 ;  /* 0x3f80000063577423 */ /* 0x000fe20000000033 */
[----:B------:R-:W-:Y:S03]  /*7b30*/  SHF.L.U32 R51, R78, 0x17, RZ ;  /* 0x000000174e337819 */ /* 0x000fe600000006ff */
[----:B------:R5:W4:Y:S10]  /*7b40*/  MUFU.EX2 R64, R41 ;  /* 0x0000002900407308 */ /* 0x000b340000000800 */
[----:B------:R1:W-:Y:S01]  /*7b50*/  MUFU.EX2 R73, R32 ;  /* 0x0000002000497308 */ /* 0x0003e20000000800 */
[----:B--2---:R-:W-:Y:S05]  /*7b60*/  SHF.L.U32 R40, R72, 0x17, RZ ;  /* 0x0000001748287819 */ /* 0x004fea00000006ff */
[----:B------:R-:W-:Y:S01]  /*7b70*/  FFMA R62, R100, R40, 1 ;  /* 0x3f800000643e7423 */ /* 0x000fe20000000028 */
[----:B------:R-:W-:Y:S03]  /*7b80*/  SHF.L.U32 R40, R75, 0x17, RZ ;  /* 0x000000174b287819 */ /* 0x000fe600000006ff */
[----:B------:R2:W4:Y:S01]  /*7b90*/  MUFU.EX2 R72, R42 ;  /* 0x0000002a00487308 */ /* 0x0005220000000800 */
[----:B-----5:R-:W-:Y:S01]  /*7ba0*/  SHF.L.U32 R41, R76, 0x17, RZ ;  /* 0x000000174c297819 */ /* 0x020fe200000006ff */
[----:B------:R-:W-:Y:S01]  /*7bb0*/  FFMA R52, R101, R49, 1 ;  /* 0x3f80000065347423 */ /* 0x000fe20000000031 */
[----:B------:R-:W-:Y:S01]  /*7bc0*/  FFMA R49, R102, R50, 1 ;  /* 0x3f80000066317423 */ /* 0x000fe20000000032 */
[----:B------:R-:W-:Y:S01]  /*7bd0*/  SHF.L.U32 R50, R77, 0x17, RZ ;  /* 0x000000174d327819 */ /* 0x000fe200000006ff */
[----:B------:R-:W-:Y:S01]  /*7be0*/  FFMA R77, R103, R40, 1 ;  /* 0x3f800000674d7423 */ /* 0x000fe20000000028 */
[----:B------:R-:W-:Y:S01]  /*7bf0*/  SHF.L.U32 R40, R79, 0x17, RZ ;  /* 0x000000174f287819 */ /* 0x000fe200000006ff */
[----:B------:R-:W-:Y:S01]  /*7c00*/  FFMA R61, R104, R41, 1 ;  /* 0x3f800000683d7423 */ /* 0x000fe20000000029 */
[----:B------:R-:W-:Y:S01]  /*7c10*/  SHF.L.U32 R41, R80, 0x17, RZ ;  /* 0x0000001750297819 */ /* 0x000fe200000006ff */
[----:B------:R-:W-:Y:S01]  /*7c20*/  FFMA R50, R105, R50, 1 ;  /* 0x3f80000069327423 */ /* 0x000fe20000000032 */
[----:B-1----:R-:W-:Y:S01]  /*7c30*/  SHF.L.U32 R32, R83, 0x17, RZ ;  /* 0x0000001753207819 */ /* 0x002fe200000006ff */
[----:B------:R-:W-:Y:S01]  /*7c40*/  FFMA R51, R106, R51, 1 ;  /* 0x3f8000006a337423 */ /* 0x000fe20000000033 */
[----:B------:R-:W-:Y:S01]  /*7c50*/  FFMA R76, R107, R40, 1 ;  /* 0x3f8000006b4c7423 */ /* 0x000fe20000000028 */
[----:B------:R-:W-:Y:S01]  /*7c60*/  SHF.L.U32 R40, R84, 0x17, RZ ;  /* 0x0000001754287819 */ /* 0x000fe200000006ff */
[----:B------:R-:W-:Y:S01]  /*7c70*/  FFMA R57, R108, R41, 1 ;  /* 0x3f8000006c397423 */ /* 0x000fe20000000029 */
[----:B------:R-:W-:Y:S02]  /*7c80*/  SHF.L.U32 R41, R85, 0x17, RZ ;  /* 0x0000001755297819 */ /* 0x000fe400000006ff */
[----:B--2---:R-:W-:Y:S05]  /*7c90*/  SHF.L.U32 R42, R81, 0x17, RZ ;  /* 0x00000017512a7819 */ /* 0x004fea00000006ff */
[----:B------:R-:W-:Y:S01]  /*7ca0*/  FFMA R54, R109, R42, 1 ;  /* 0x3f8000006d367423 */ /* 0x000fe2000000002a */
[----:B------:R-:W-:Y:S01]  /*7cb0*/  FFMA R55, R110, R55, 1 ;  /* 0x3f8000006e377423 */ /* 0x000fe20000000037 */
[----:B------:R1:W2:Y:S01]  /*7cc0*/  MUFU.EX2 R42, R33 ;  /* 0x00000021002a7308 */ /* 0x0002a20000000800 */
[----:B------:R-:W-:Y:S01]  /*7cd0*/  FFMA R79, R111, R32, 1 ;  /* 0x3f8000006f4f7423 */ /* 0x000fe20000000020 */
[----:B------:R-:W-:Y:S01]  /*7ce0*/  SHF.L.U32 R32, R44, 0x17, RZ ;  /* 0x000000172c207819 */ /* 0x000fe200000006ff */
[----:B------:R-:W-:Y:S01]  /*7cf0*/  FFMA R75, R112, R40, 1 ;  /* 0x3f800000704b7423 */ /* 0x000fe20000000028 */
[----:B------:R-:W-:Y:S01]  /*7d00*/  SHF.L.U32 R40, R46, 0x17, RZ ;  /* 0x000000172e287819 */ /* 0x000fe200000006ff */
[----:B------:R-:W-:Y:S01]  /*7d10*/  FFMA R58, R113, R41, 1 ;  /* 0x3f800000713a7423 */ /* 0x000fe20000000029 */
[----:B------:R-:W-:Y:S02]  /*7d20*/  SHF.L.U32 R41, R47, 0x17, RZ ;  /* 0x000000172f297819 */ /* 0x000fe400000006ff */
[----:B-1----:R-:W-:Y:S05]  /*7d30*/  SHF.L.U32 R33, R86, 0x17, RZ ;  /* 0x0000001756217819 */ /* 0x002fea00000006ff */
[----:B------:R-:W-:Y:S01]  /*7d40*/  FFMA R59, R114, R33, 1 ;  /* 0x3f800000723b7423 */ /* 0x000fe20000000021 */
[----:B------:R-:W-:Y:S01]  /*7d50*/  SHF.L.U32 R33, R45, 0x17, RZ ;  /* 0x000000172d217819 */ /* 0x000fe200000006ff */
[----:B---3--:R-:W-:Y:S01]  /*7d60*/  FFMA R60, R60, R43, 1 ;  /* 0x3f8000003c3c7423 */ /* 0x008fe2000000002b */
[----:B------:R-:W-:Y:S01]  /*7d70*/  SHF.L.U32 R43, R48, 0x17, RZ ;  /* 0x00000017302b7819 */ /* 0x000fe200000006ff */
[----:B----4-:R-:W-:Y:S02]  /*7d80*/  FFMA R78, R63, R32, 1 ;  /* 0x3f8000003f4e7423 */ /* 0x010fe40000000020 */
[----:B------:R-:W-:Y:S01]  /*7d90*/  FFMA R74, R64, R33, 1 ;  /* 0x3f800000404a7423 */ /* 0x000fe20000000021 */
[----:B------:R-:W-:Y:S01]  /*7da0*/  FFMA R63, R72, R40, 1 ;  /* 0x3f800000483f7423 */ /* 0x000fe20000000028 */
[----:B------:R-:W-:Y:S01]  /*7db0*/  FFMA R73, R73, R41, 1 ;  /* 0x3f80000049497423 */ /* 0x000fe20000000029 */
[----:B--2---:R-:W-:Y:S01]  /*7dc0*/  FFMA R72, R42, R43, 1 ;  /* 0x3f8000002a487423 */ /* 0x004fe2000000002b */
[----:B------:R-:W-:Y:S06]  /*7dd0*/  @P0 BRA `(.L_x_125) ;  /* 0x0000000000140947 */ /* 0x000fec0003800000 */
[----:B------:R-:W-:Y:S02]  /*7de0*/  MOV R83, R34 ;  /* 0x0000002200537202 */ /* 0x000fe40000000f00 */
[----:B------:R-:W-:Y:S02]  /*7df0*/  MOV R82, 0x7e10 ;  /* 0x00007e1000527802 */ /* 0x000fe40000000f00 */
[----:B------:R-:W-:Y:S05]  /*7e00*/  CALL.REL.NOINC `($__internal_3_$__cuda_sm20_rcp_rn_f32_slowpath) ;  /* 0x0000003400bc7944 */ /* 0x000fea0003c00000 */
[----:B------:R-:W-:Y:S01]  /*7e10*/  MOV R32, R64 ;  /* 0x0000004000207202 */ /* 0x000fe20000000f00 */
[----:B------:R-:W-:Y:S05]  /*7e20*/  BRA `(.L_x_126) ;  /* 0x0000000000107947 */ /* 0x000fea0003800000 */
.L_x_125:
[----:B------:R-:W1:Y:S02]  /*7e30*/  MUFU.RCP R32, R34 ;  /* 0x0000002200207308 */ /* 0x000e640000001000 */
[----:B-1----:R-:W-:Y:S04]  /*7e40*/  FFMA R34, R34, R32, -1 ;  /* 0xbf80000022227423 */ /* 0x002fe80000000020 */
[----:B------:R-:W-:Y:S04]  /*7e50*/  FADD.FTZ R34, -R34, -RZ ;  /* 0x800000ff22227221 */ /* 0x000fe80000010100 */
[----:B------:R-:W-:Y:S07]  /*7e60*/  FFMA R32, R32, R34, R32 ;  /* 0x0000002220207223 */ /* 0x000fee0000000020 */
.L_x_126:
[----:B------:R-:W-:Y:S05]  /*7e70*/  BSYNC.RECONVERGENT B1 ;  /* 0x0000000000017941 */ /* 0x000fea0003800200 */
.L_x_124:
[----:B------:R-:W-:Y:S01]  /*7e80*/  VIADD R33, R90, 0x1800000 ;  /* 0x018000005a217836 */ /* 0x000fe20000000000 */
[----:B------:R-:W-:Y:S04]  /*7e90*/  BSSY.RECONVERGENT B1, `(.L_x_127) ;  /* 0x000000e000017945 */ /* 0x000fe80003800200 */
[----:B------:R-:W-:Y:S04]  /*7ea0*/  LOP3.LUT R33, R33, 0x7f800000, RZ, 0xc0, !PT ;  /* 0x7f80000021217812 */ /* 0x000fe800078ec0ff */
[----:B------:R-:W-:Y:S11]  /*7eb0*/  ISETP.GT.U32.AND P0, PT, R33, 0x1ffffff, PT ;  /* 0x01ffffff2100780c */ /* 0x000ff60003f04070 */
[----:B------:R-:W-:Y:S02]  /*7ec0*/  @!UPT UIADD3 URZ, UPT, UPT, URZ, URZ, URZ ;  /* 0x000000fffffff290 */ /* 0x000fe4000fffe0ff */
[----:B------:R-:W-:Y:S05]  /*7ed0*/  @P0 BRA `(.L_x_128) ;  /* 0x0000000000140947 */ /* 0x000fea0003800000 */
[----:B------:R-:W-:Y:S02]  /*7ee0*/  MOV R83, R90 ;  /* 0x0000005a00537202 */ /* 0x000fe40000000f00 */
[----:B------:R-:W-:Y:S02]  /*7ef0*/  MOV R82, 0x7f10 ;  /* 0x00007f1000527802 */ /* 0x000fe40000000f00 */
[----:B------:R-:W-:Y:S05]  /*7f00*/  CALL.REL.NOINC `($__internal_3_$__cuda_sm20_rcp_rn_f32_slowpath) ;  /* 0x00000034007c7944 */ /* 0x000fea0003c00000 */
[----:B------:R-:W-:Y:S01]  /*7f10*/  MOV R33, R64 ;  /* 0x0000004000217202 */ /* 0x000fe20000000f00 */
[----:B------:R-:W-:Y:S05]  /*7f20*/  BRA `(.L_x_129) ;  /* 0x0000000000107947 */ /* 0x000fea0003800000 */
.L_x_128:
[----:B------:R-:W1:Y:S02]  /*7f30*/  MUFU.RCP R33, R90 ;  /* 0x0000005a00217308 */ /* 0x000e640000001000 */
[----:B-1----:R-:W-:Y:S04]  /*7f40*/  FFMA R34, R90, R33, -1 ;  /* 0xbf8000005a227423 */ /* 0x002fe80000000021 */
[----:B------:R-:W-:Y:S04]  /*7f50*/  FADD.FTZ R34, -R34, -RZ ;  /* 0x800000ff22227221 */ /* 0x000fe80000010100 */
[----:B------:R-:W-:Y:S07]  /*7f60*/  FFMA R33, R33, R34, R33 ;  /* 0x0000002221217223 */ /* 0x000fee0000000021 */
.L_x_129:
[----:B------:R-:W-:Y:S05]  /*7f70*/  BSYNC.RECONVERGENT B1 ;  /* 0x0000000000017941 */ /* 0x000fea0003800200 */
.L_x_127:
        /* <DEDUP_REMOVED lines=11> */
.L_x_131:
[----:B------:R-:W1:Y:S02]  /*8030*/  MUFU.RCP R34, R36 ;  /* 0x0000002400227308 */ /* 0x000e640000001000 */
[----:B-1----:R-:W-:Y:S04]  /*8040*/  FFMA R36, R36, R34, -1 ;  /* 0xbf80000024247423 */ /* 0x002fe80000000022 */
[----:B------:R-:W-:Y:S04]  /*8050*/  FADD.FTZ R36, -R36, -RZ ;  /* 0x800000ff24247221 */ /* 0x000fe80000010100 */
[----:B------:R-:W-:Y:S07]  /*8060*/  FFMA R34, R34, R36, R34 ;  /* 0x0000002422227223 */ /* 0x000fee0000000022 */
.L_x_132:
[----:B------:R-:W-:Y:S05]  /*8070*/  BSYNC.RECONVERGENT B1 ;  /* 0x0000000000017941 */ /* 0x000fea0003800200 */
.L_x_130:
        /* <DEDUP_REMOVED lines=11> */
.L_x_134:
[----:B------:R-:W1:Y:S02]  /*8130*/  MUFU.RCP R36, R37 ;  /* 0x0000002500247308 */ /* 0x000e640000001000 */
[----:B-1----:R-:W-:Y:S04]  /*8140*/  FFMA R37, R37, R36, -1 ;  /* 0xbf80000025257423 */ /* 0x002fe80000000024 */
[----:B------:R-:W-:Y:S04]  /*8150*/  FADD.FTZ R37, -R37, -RZ ;  /* 0x800000ff25257221 */ /* 0x000fe80000010100 */
[----:B------:R-:W-:Y:S07]  /*8160*/  FFMA R36, R36, R37, R36 ;  /* 0x0000002524247223 */ /* 0x000fee0000000024 */
.L_x_135:
[----:B------:R-:W-:Y:S05]  /*8170*/  BSYNC.RECONVERGENT B1 ;  /* 0x0000000000017941 */ /* 0x000fea0003800200 */
.L_x_133:
        /* <DEDUP_REMOVED lines=11> */
.L_x_137:
[----:B------:R-:W1:Y:S02]  /*8230*/  MUFU.RCP R37, R38 ;  /* 0x0000002600257308 */ /* 0x000e640000001000 */
[----:B-1----:R-:W-:Y:S04]  /*8240*/  FFMA R38, R38, R37, -1 ;  /* 0xbf80000026267423 */ /* 0x002fe80000000025 */
[----:B------:R-:W-:Y:S04]  /*8250*/  FADD.FTZ R38, -R38, -RZ ;  /* 0x800000ff26267221 */ /* 0x000fe80000010100 */
[----:B------:R-:W-:Y:S07]  /*8260*/  FFMA R37, R37, R38, R37 ;  /* 0x0000002625257223 */ /* 0x000fee0000000025 */
.L_x_138:
[----:B------:R-:W-:Y:S05]  /*8270*/  BSYNC.RECONVERGENT B1 ;  /* 0x0000000000017941 */ /* 0x000fea0003800200 */
.L_x_136:
        /* <DEDUP_REMOVED lines=11> */
.L_x_140:
[----:B------:R-:W1:Y:S02]  /*8330*/  MUFU.RCP R38, R39 ;  /* 0x0000002700267308 */ /* 0x000e640000001000 */
[----:B-1----:R-:W-:Y:S04]  /*8340*/  FFMA R39, R39, R38, -1 ;  /* 0xbf80000027277423 */ /* 0x002fe80000000026 */
[----:B------:R-:W-:Y:S04]  /*8350*/  FADD.FTZ R39, -R39, -RZ ;  /* 0x800000ff27277221 */ /* 0x000fe80000010100 */
[----:B------:R-:W-:Y:S07]  /*8360*/  FFMA R38, R38, R39, R38 ;  /* 0x0000002726267223 */ /* 0x000fee0000000026 */
.L_x_141:
[----:B------:R-:W-:Y:S05]  /*8370*/  BSYNC.RECONVERGENT B1 ;  /* 0x0000000000017941 */ /* 0x000fea0003800200 */
.L_x_139:
        /* <DEDUP_REMOVED lines=11> */
.L_x_143:
[----:B------:R-:W1:Y:S02]  /*8430*/  MUFU.RCP R39, R56 ;  /* 0x0000003800277308 */ /* 0x000e640000001000 */
[----:B-1----:R-:W-:Y:S04]  /*8440*/  FFMA R40, R56, R39, -1 ;  /* 0xbf80000038287423 */ /* 0x002fe80000000027 */
[----:B------:R-:W-:Y:S04]  /*8450*/  FADD.FTZ R40, -R40, -RZ ;  /* 0x800000ff28287221 */ /* 0x000fe80000010100 */
[----:B------:R-:W-:Y:S07]  /*8460*/  FFMA R39, R39, R40, R39 ;  /* 0x0000002827277223 */ /* 0x000fee0000000027 */
.L_x_144:
[----:B------:R-:W-:Y:S05]  /*8470*/  BSYNC.RECONVERGENT B1 ;  /* 0x0000000000017941 */ /* 0x000fea0003800200 */
.L_x_142:
        /* <DEDUP_REMOVED lines=11> */
.L_x_146:
[----:B------:R-:W1:Y:S02]  /*8530*/  MUFU.RCP R40, R53 ;  /* 0x0000003500287308 */ /* 0x000e640000001000 */
[----:B-1----:R-:W-:Y:S04]  /*8540*/  FFMA R41, R53, R40, -1 ;  /* 0xbf80000035297423 */ /* 0x002fe80000000028 */
[----:B------:R-:W-:Y:S04]  /*8550*/  FADD.FTZ R41, -R41, -RZ ;  /* 0x800000ff29297221 */ /* 0x000fe80000010100 */
[----:B------:R-:W-:Y:S07]  /*8560*/  FFMA R40, R40, R41, R40 ;  /* 0x0000002928287223 */ /* 0x000fee0000000028 */
.L_x_147:
[----:B------:R-:W-:Y:S05]  /*8570*/  BSYNC.RECONVERGENT B1 ;  /* 0x0000000000017941 */ /* 0x000fea0003800200 */
.L_x_145:
        /* <DEDUP_REMOVED lines=11> */
.L_x_149:
[----:B------:R-:W1:Y:S02]  /*8630*/  MUFU.RCP R41, R89 ;  /* 0x0000005900297308 */ /* 0x000e640000001000 */
[----:B-1----:R-:W-:Y:S04]  /*8640*/  FFMA R42, R89, R41, -1 ;  /* 0xbf800000592a7423 */ /* 0x002fe80000000029 */
[----:B------:R-:W-:Y:S04]  /*8650*/  FADD.FTZ R42, -R42, -RZ ;  /* 0x800000ff2a2a7221 */ /* 0x000fe80000010100 */
[----:B------:R-:W-:Y:S07]  /*8660*/  FFMA R41, R41, R42, R41 ;  /* 0x0000002a29297223 */ /* 0x000fee0000000029 */
.L_x_150:
[----:B------:R-:W-:Y:S05]  /*8670*/  BSYNC.RECONVERGENT B1 ;  /* 0x0000000000017941 */ /* 0x000fea0003800200 */
.L_x_148:
        /* <DEDUP_REMOVED lines=11> */
.L_x_152:
[----:B------:R-:W1:Y:S02]  /*8730*/  MUFU.RCP R42, R88 ;  /* 0x00000058002a7308 */ /* 0x000e640000001000 */
[----:B-1----:R-:W-:Y:S04]  /*8740*/  FFMA R43, R88, R42, -1 ;  /* 0xbf800000582b7423 */ /* 0x002fe8000000002a */
[----:B------:R-:W-:Y:S04]  /*8750*/  FADD.FTZ R43, -R43, -RZ ;  /* 0x800000ff2b2b7221 */ /* 0x000fe80000010100 */
[----:B------:R-:W-:Y:S07]  /*8760*/  FFMA R42, R42, R43, R42 ;  /* 0x0000002b2a2a7223 */ /* 0x000fee000000002a */
.L_x_153:
[----:B------:R-:W-:Y:S05]  /*8770*/  BSYNC.RECONVERGENT B1 ;  /* 0x0000000000017941 */ /* 0x000fea0003800200 */
.L_x_151:
        /* <DEDUP_REMOVED lines=11> */
.L_x_155:
[----:B------:R-:W1:Y:S02]  /*8830*/  MUFU.RCP R43, R87 ;  /* 0x00000057002b7308 */ /* 0x000e640000001000 */
[----:B-1----:R-:W-:Y:S04]  /*8840*/  FFMA R44, R87, R43, -1 ;  /* 0xbf800000572c7423 */ /* 0x002fe8000000002b */
[----:B------:R-:W-:Y:S04]  /*8850*/  FADD.FTZ R44, -R44, -RZ ;  /* 0x800000ff2c2c7221 */ /* 0x000fe80000010100 */
[----:B------:R-:W-:Y:S07]  /*8860*/  FFMA R43, R43, R44, R43 ;  /* 0x0000002c2b2b7223 */ /* 0x000fee000000002b */
.L_x_156:
[----:B------:R-:W-:Y:S05]  /*8870*/  BSYNC.RECONVERGENT B1 ;  /* 0x0000000000017941 */ /* 0x000fea0003800200 */
.L_x_154:
        /* <DEDUP_REMOVED lines=11> */
.L_x_158:
[----:B------:R-:W1:Y:S02]  /*8930*/  MUFU.RCP R44, R62 ;  /* 0x0000003e002c7308 */ /* 0x000e640000001000 */
[----:B-1----:R-:W-:Y:S04]  /*8940*/  FFMA R45, R62, R44, -1 ;  /* 0xbf8000003e2d7423 */ /* 0x002fe8000000002c */
[----:B------:R-:W-:Y:S04]  /*8950*/  FADD.FTZ R45, -R45, -RZ ;  /* 0x800000ff2d2d7221 */ /* 0x000fe80000010100 */
[----:B------:R-:W-:Y:S07]  /*8960*/  FFMA R44, R44, R45, R44 ;  /* 0x0000002d2c2c7223 */ /* 0x000fee000000002c */
.L_x_159:
[----:B------:R-:W-:Y:S05]  /*8970*/  BSYNC.RECONVERGENT B1 ;  /* 0x0000000000017941 */ /* 0x000fea0003800200 */
.L_x_157:
        /* <DEDUP_REMOVED lines=11> */
.L_x_161:
[----:B------:R-:W1:Y:S02]  /*8a30*/  MUFU.RCP R45, R52 ;  /* 0x00000034002d7308 */ /* 0x000e640000001000 */
[----:B-1----:R-:W-:Y:S04]  /*8a40*/  FFMA R46, R52, R45, -1 ;  /* 0xbf800000342e7423 */ /* 0x002fe8000000002d */
[----:B------:R-:W-:Y:S04]  /*8a50*/  FADD.FTZ R46, -R46, -RZ ;  /* 0x800000ff2e2e7221 */ /* 0x000fe80000010100 */
[----:B------:R-:W-:Y:S07]  /*8a60*/  FFMA R45, R45, R46, R45 ;  /* 0x0000002e2d2d7223 */ /* 0x000fee000000002d */
.L_x_162:
[----:B------:R-:W-:Y:S05]  /*8a70*/  BSYNC.RECONVERGENT B1 ;  /* 0x0000000000017941 */ /* 0x000fea0003800200 */
.L_x_160:
        /* <DEDUP_REMOVED lines=11> */
.L_x_164:
[----:B------:R-:W1:Y:S02]  /*8b30*/  MUFU.RCP R46, R49 ;  /* 0x00000031002e7308 */ /* 0x000e640000001000 */
[----:B-1----:R-:W-:Y:S04]  /*8b40*/  FFMA R47, R49, R46, -1 ;  /* 0xbf800000312f7423 */ /* 0x002fe8000000002e */
[----:B------:R-:W-:Y:S04]  /*8b50*/  FADD.FTZ R47, -R47, -RZ ;  /* 0x800000ff2f2f7221 */ /* 0x000fe80000010100 */
[----:B------:R-:W-:Y:S07]  /*8b60*/  FFMA R46, R46, R47, R46 ;  /* 0x0000002f2e2e7223 */ /* 0x000fee000000002e */
.L_x_165:
[----:B------:R-:W-:Y:S05]  /*8b70*/  BSYNC.RECONVERGENT B1 ;  /* 0x0000000000017941 */ /* 0x000fea0003800200 */
.L_x_163:
        /* <DEDUP_REMOVED lines=11> */
.L_x_167:
[----:B------:R-:W1:Y:S02]  /*8c30*/  MUFU.RCP R47, R77 ;  /* 0x0000004d002f7308 */ /* 0x000e640000001000 */
[----:B-1----:R-:W-:Y:S04]  /*8c40*/  FFMA R48, R77, R47, -1 ;  /* 0xbf8000004d307423 */ /* 0x002fe8000000002f */
[----:B------:R-:W-:Y:S04]  /*8c50*/  FADD.FTZ R48, -R48, -RZ ;  /* 0x800000ff30307221 */ /* 0x000fe80000010100 */
[----:B------:R-:W-:Y:S07]  /*8c60*/  FFMA R47, R47, R48, R47 ;  /* 0x000000302f2f7223 */ /* 0x000fee000000002f */
.L_x_168:
[----:B------:R-:W-:Y:S05]  /*8c70*/  BSYNC.RECONVERGENT B1 ;  /* 0x0000000000017941 */ /* 0x000fea0003800200 */
.L_x_166:
        /* <DEDUP_REMOVED lines=11> */
.L_x_170:
[----:B------:R-:W1:Y:S02]  /*8d30*/  MUFU.RCP R48, R61 ;  /* 0x0000003d00307308 */ /* 0x000e640000001000 */
[----:B-1----:R-:W-:Y:S04]  /*8d40*/  FFMA R49, R61, R48, -1 ;  /* 0xbf8000003d317423 */ /* 0x002fe80000000030 */
[----:B------:R-:W-:Y:S04]  /*8d50*/  FADD.FTZ R49, -R49, -RZ ;  /* 0x800000ff31317221 */ /* 0x000fe80000010100 */
[----:B------:R-:W-:Y:S07]  /*8d60*/  FFMA R48, R48, R49, R48 ;  /* 0x0000003130307223 */ /* 0x000fee0000000030 */
.L_x_171:
[----:B------:R-:W-:Y:S05]  /*8d70*/  BSYNC.RECONVERGENT B1 ;  /* 0x0000000000017941 */ /* 0x000fea0003800200 */
.L_x_169:
        /* <DEDUP_REMOVED lines=11> */
.L_x_173:
[----:B------:R-:W1:Y:S02]  /*8e30*/  MUFU.RCP R49, R50 ;  /* 0x0000003200317308 */ /* 0x000e640000001000 */
[----:B-1----:R-:W-:Y:S04]  /*8e40*/  FFMA R50, R50, R49, -1 ;  /* 0xbf80000032327423 */ /* 0x002fe80000000031 */
[----:B------:R-:W-:Y:S04]  /*8e50*/  FADD.FTZ R50, -R50, -RZ ;  /* 0x800000ff32327221 */ /* 0x000fe80000010100 */
[----:B------:R-:W-:Y:S07]  /*8e60*/  FFMA R49, R49, R50, R49 ;  /* 0x0000003231317223 */ /* 0x000fee0000000031 */
.L_x_174:
[----:B------:R-:W-:Y:S05]  /*8e70*/  BSYNC.RECONVERGENT B1 ;  /* 0x0000000000017941 */ /* 0x000fea0003800200 */
.L_x_172:
        /* <DEDUP_REMOVED lines=11> */
.L_x_176:
[----:B------:R-:W1:Y:S02]  /*8f30*/  MUFU.RCP R50, R51 ;  /* 0x0000003300327308 */ /* 0x000e640000001000 */
[----:B-1----:R-:W-:Y:S04]  /*8f40*/  FFMA R51, R51, R50, -1 ;  /* 0xbf80000033337423 */ /* 0x002fe80000000032 */
[----:B------:R-:W-:Y:S04]  /*8f50*/  FADD.FTZ R51, -R51, -RZ ;  /* 0x800000ff33337221 */ /* 0x000fe80000010100 */
[----:B------:R-:W-:Y:S07]  /*8f60*/  FFMA R50, R50, R51, R50 ;  /* 0x0000003332327223 */ /* 0x000fee0000000032 */
.L_x_177:
[----:B------:R-:W-:Y:S05]  /*8f70*/  BSYNC.RECONVERGENT B1 ;  /* 0x0000000000017941 */ /* 0x000fea0003800200 */
.L_x_175:
        /* <DEDUP_REMOVED lines=11> */
.L_x_179:
[----:B------:R-:W1:Y:S02]  /*9030*/  MUFU.RCP R51, R76 ;  /* 0x0000004c00337308 */ /* 0x000e640000001000 */
[----:B-1----:R-:W-:Y:S04]  /*9040*/  FFMA R52, R76, R51, -1 ;  /* 0xbf8000004c347423 */ /* 0x002fe80000000033 */
[----:B------:R-:W-:Y:S04]  /*9050*/  FADD.FTZ R52, -R52, -RZ ;  /* 0x800000ff34347221 */ /* 0x000fe80000010100 */
[----:B------:R-:W-:Y:S07]  /*9060*/  FFMA R51, R51, R52, R51 ;  /* 0x0000003433337223 */ /* 0x000fee0000000033 */
.L_x_180:
[----:B------:R-:W-:Y:S05]  /*9070*/  BSYNC.RECONVERGENT B1 ;  /* 0x0000000000017941 */ /* 0x000fea0003800200 */
.L_x_178:
        /* <DEDUP_REMOVED lines=11> */
.L_x_182:
[----:B------:R-:W1:Y:S02]  /*9130*/  MUFU.RCP R52, R57 ;  /* 0x0000003900347308 */ /* 0x000e640000001000 */
[----:B-1----:R-:W-:Y:S04]  /*9140*/  FFMA R53, R57, R52, -1 ;  /* 0xbf80000039357423 */ /* 0x002fe80000000034 */
[----:B------:R-:W-:Y:S04]  /*9150*/  FADD.FTZ R53, -R53, -RZ ;  /* 0x800000ff35357221 */ /* 0x000fe80000010100 */
[----:B------:R-:W-:Y:S07]  /*9160*/  FFMA R52, R52, R53, R52 ;  /* 0x0000003534347223 */ /* 0x000fee0000000034 */
.L_x_183:
[----:B------:R-:W-:Y:S05]  /*9170*/  BSYNC.RECONVERGENT B1 ;  /* 0x0000000000017941 */ /* 0x000fea0003800200 */
.L_x_181:
        /* <DEDUP_REMOVED lines=11> */
.L_x_185:
[----:B------:R-:W1:Y:S02]  /*9230*/  MUFU.RCP R53, R54 ;  /* 0x0000003600357308 */ /* 0x000e640000001000 */
[----:B-1----:R-:W-:Y:S04]  /*9240*/  FFMA R54, R54, R53, -1 ;  /* 0xbf80000036367423 */ /* 0x002fe80000000035 */
[----:B------:R-:W-:Y:S04]  /*9250*/  FADD.FTZ R54, -R54, -RZ ;  /* 0x800000ff36367221 */ /* 0x000fe80000010100 */
[----:B------:R-:W-:Y:S07]  /*9260*/  FFMA R53, R53, R54, R53 ;  /* 0x0000003635357223 */ /* 0x000fee0000000035 */
.L_x_186:
[----:B------:R-:W-:Y:S05]  /*9270*/  BSYNC.RECONVERGENT B1 ;  /* 0x0000000000017941 */ /* 0x000fea0003800200 */
.L_x_184:
        /* <DEDUP_REMOVED lines=11> */
.L_x_188:
[----:B------:R-:W1:Y:S02]  /*9330*/  MUFU.RCP R54, R55 ;  /* 0x0000003700367308 */ /* 0x000e640000001000 */
[----:B-1----:R-:W-:Y:S04]  /*9340*/  FFMA R55, R55, R54, -1 ;  /* 0xbf80000037377423 */ /* 0x002fe80000000036 */
[----:B------:R-:W-:Y:S04]  /*9350*/  FADD.FTZ R55, -R55, -RZ ;  /* 0x800000ff37377221 */ /* 0x000fe80000010100 */
[----:B------:R-:W-:Y:S07]  /*9360*/  FFMA R54, R54, R55, R54 ;  /* 0x0000003736367223 */ /* 0x000fee0000000036 */
.L_x_189:
[----:B------:R-:W-:Y:S05]  /*9370*/  BSYNC.RECONVERGENT B1 ;  /* 0x0000000000017941 */ /* 0x000fea0003800200 */
.L_x_187:
        /* <DEDUP_REMOVED lines=11> */
.L_x_191:
[----:B------:R-:W1:Y:S02]  /*9430*/  MUFU.RCP R55, R79 ;  /* 0x0000004f00377308 */ /* 0x000e640000001000 */
[----:B-1----:R-:W-:Y:S04]  /*9440*/  FFMA R56, R79, R55, -1 ;  /* 0xbf8000004f387423 */ /* 0x002fe80000000037 */
[----:B------:R-:W-:Y:S04]  /*9450*/  FADD.FTZ R56, -R56, -RZ ;  /* 0x800000ff38387221 */ /* 0x000fe80000010100 */
[----:B------:R-:W-:Y:S07]  /*9460*/  FFMA R55, R55, R56, R55 ;  /* 0x0000003837377223 */ /* 0x000fee0000000037 */
.L_x_192:
[----:B------:R-:W-:Y:S05]  /*9470*/  BSYNC.RECONVERGENT B1 ;  /* 0x0000000000017941 */ /* 0x000fea0003800200 */
.L_x_190:
        /* <DEDUP_REMOVED lines=11> */
.L_x_194:
[----:B------:R-:W1:Y:S02]  /*9530*/  MUFU.RCP R56, R75 ;  /* 0x0000004b00387308 */ /* 0x000e640000001000 */
[----:B-1----:R-:W-:Y:S04]  /*9540*/  FFMA R57, R75, R56, -1 ;  /* 0xbf8000004b397423 */ /* 0x002fe80000000038 */
[----:B------:R-:W-:Y:S04]  /*9550*/  FADD.FTZ R57, -R57, -RZ ;  /* 0x800000ff39397221 */ /* 0x000fe80000010100 */
[----:B------:R-:W-:Y:S07]  /*9560*/  FFMA R56, R56, R57, R56 ;  /* 0x0000003938387223 */ /* 0x000fee0000000038 */
.L_x_195:
[----:B------:R-:W-:Y:S05]  /*9570*/  BSYNC.RECONVERGENT B1 ;  /* 0x0000000000017941 */ /* 0x000fea0003800200 */
.L_x_193:
        /* <DEDUP_REMOVED lines=11> */
.L_x_197:
[----:B------:R-:W1:Y:S02]  /*9630*/  MUFU.RCP R57, R58 ;  /* 0x0000003a00397308 */ /* 0x000e640000001000 */
[----:B-1----:R-:W-:Y:S04]  /*9640*/  FFMA R58, R58, R57, -1 ;  /* 0xbf8000003a3a7423 */ /* 0x002fe80000000039 */
[----:B------:R-:W-:Y:S04]  /*9650*/  FADD.FTZ R58, -R58, -RZ ;  /* 0x800000ff3a3a7221 */ /* 0x000fe80000010100 */
[----:B------:R-:W-:Y:S07]  /*9660*/  FFMA R57, R57, R58, R57 ;  /* 0x0000003a39397223 */ /* 0x000fee0000000039 */
.L_x_198:
[----:B------:R-:W-:Y:S05]  /*9670*/  BSYNC.RECONVERGENT B1 ;  /* 0x0000000000017941 */ /* 0x000fea0003800200 */
.L_x_196:
        /* <DEDUP_REMOVED lines=11> */
.L_x_200:
[----:B------:R-:W1:Y:S02]  /*9730*/  MUFU.RCP R58, R59 ;  /* 0x0000003b003a7308 */ /* 0x000e640000001000 */
[----:B-1----:R-:W-:Y:S04]  /*9740*/  FFMA R59, R59, R58, -1 ;  /* 0xbf8000003b3b7423 */ /* 0x002fe8000000003a */
[----:B------:R-:W-:Y:S04]  /*9750*/  FADD.FTZ R59, -R59, -RZ ;  /* 0x800000ff3b3b7221 */ /* 0x000fe80000010100 */
[----:B------:R-:W-:Y:S07]  /*9760*/  FFMA R58, R58, R59, R58 ;  /* 0x0000003b3a3a7223 */ /* 0x000fee000000003a */
.L_x_201:
[----:B------:R-:W-:Y:S05]  /*9770*/  BSYNC.RECONVERGENT B1 ;  /* 0x0000000000017941 */ /* 0x000fea0003800200 */
.L_x_199:
        /* <DEDUP_REMOVED lines=11> */
.L_x_203:
[----:B------:R-:W1:Y:S02]  /*9830*/  MUFU.RCP R59, R60 ;  /* 0x0000003c003b7308 */ /* 0x000e640000001000 */
[----:B-1----:R-:W-:Y:S04]  /*9840*/  FFMA R60, R60, R59, -1 ;  /* 0xbf8000003c3c7423 */ /* 0x002fe8000000003b */
[----:B------:R-:W-:Y:S04]  /*9850*/  FADD.FTZ R60, -R60, -RZ ;  /* 0x800000ff3c3c7221 */ /* 0x000fe80000010100 */
[----:B------:R-:W-:Y:S07]  /*9860*/  FFMA R59, R59, R60, R59 ;  /* 0x0000003c3b3b7223 */ /* 0x000fee000000003b */
.L_x_204:
[----:B------:R-:W-:Y:S05]  /*9870*/  BSYNC.RECONVERGENT B1 ;  /* 0x0000000000017941 */ /* 0x000fea0003800200 */
.L_x_202:
        /* <DEDUP_REMOVED lines=11> */
.L_x_206:
[----:B------:R-:W1:Y:S02]  /*9930*/  MUFU.RCP R60, R78 ;  /* 0x0000004e003c7308 */ /* 0x000e640000001000 */
[----:B-1----:R-:W-:Y:S04]  /*9940*/  FFMA R61, R78, R60, -1 ;  /* 0xbf8000004e3d7423 */ /* 0x002fe8000000003c */
[----:B------:R-:W-:Y:S04]  /*9950*/  FADD.FTZ R61, -R61, -RZ ;  /* 0x800000ff3d3d7221 */ /* 0x000fe80000010100 */
[----:B------:R-:W-:Y:S07]  /*9960*/  FFMA R60, R60, R61, R60 ;  /* 0x0000003d3c3c7223 */ /* 0x000fee000000003c */
.L_x_207:
[----:B------:R-:W-:Y:S05]  /*9970*/  BSYNC.RECONVERGENT B1 ;  /* 0x0000000000017941 */ /* 0x000fea0003800200 */
.L_x_205:
        /* <DEDUP_REMOVED lines=11> */
.L_x_209:
[----:B------:R-:W1:Y:S02]  /*9a30*/  MUFU.RCP R61, R74 ;  /* 0x0000004a003d7308 */ /* 0x000e640000001000 */
[----:B-1----:R-:W-:Y:S04]  /*9a40*/  FFMA R62, R74, R61, -1 ;  /* 0xbf8000004a3e7423 */ /* 0x002fe8000000003d */
[----:B------:R-:W-:Y:S04]  /*9a50*/  FADD.FTZ R62, -R62, -RZ ;  /* 0x800000ff3e3e7221 */ /* 0x000fe80000010100 */
[----:B------:R-:W-:Y:S07]  /*9a60*/  FFMA R61, R61, R62, R61 ;  /* 0x0000003e3d3d7223 */ /* 0x000fee000000003d */
.L_x_210:
[----:B------:R-:W-:Y:S05]  /*9a70*/  BSYNC.RECONVERGENT B1 ;  /* 0x0000000000017941 */ /* 0x000fea0003800200 */
.L_x_208:
        /* <DEDUP_REMOVED lines=11> */
.L_x_212:
[----:B------:R-:W1:Y:S02]  /*9b30*/  MUFU.RCP R62, R63 ;  /* 0x0000003f003e7308 */ /* 0x000e640000001000 */
[----:B-1----:R-:W-:Y:S04]  /*9b40*/  FFMA R63, R63, R62, -1 ;  /* 0xbf8000003f3f7423 */ /* 0x002fe8000000003e */
[----:B------:R-:W-:Y:S04]  /*9b50*/  FADD.FTZ R63, -R63, -RZ ;  /* 0x800000ff3f3f7221 */ /* 0x000fe80000010100 */
[----:B------:R-:W-:Y:S07]  /*9b60*/  FFMA R62, R62, R63, R62 ;  /* 0x0000003f3e3e7223 */ /* 0x000fee000000003e */
.L_x_213:
[----:B------:R-:W-:Y:S05]  /*9b70*/  BSYNC.RECONVERGENT B1 ;  /* 0x0000000000017941 */ /* 0x000fea0003800200 */
.L_x_211:
        /* <DEDUP_REMOVED lines=11> */
.L_x_215:
[----:B------:R-:W1:Y:S02]  /*9c30*/  MUFU.RCP R63, R73 ;  /* 0x00000049003f7308 */ /* 0x000e640000001000 */
[----:B-1----:R-:W-:Y:S04]  /*9c40*/  FFMA R64, R73, R63, -1 ;  /* 0xbf80000049407423 */ /* 0x002fe8000000003f */
[----:B------:R-:W-:Y:S04]  /*9c50*/  FADD.FTZ R64, -R64, -RZ ;  /* 0x800000ff40407221 */ /* 0x000fe80000010100 */
[----:B------:R-:W-:Y:S07]  /*9c60*/  FFMA R63, R63, R64, R63 ;  /* 0x000000403f3f7223 */ /* 0x000fee000000003f */
.L_x_216:
[----:B------:R-:W-:Y:S05]  /*9c70*/  BSYNC.RECONVERGENT B1 ;  /* 0x0000000000017941 */ /* 0x000fea0003800200 */
.L_x_214:
        /* <DEDUP_REMOVED lines=9> */
[----:B------:R-:W-:Y:S05]  /*9d10*/  BRA `(.L_x_219) ;  /* 0x0000000000107947 */ /* 0x000fea0003800000 */
.L_x_218:
[----:B------:R-:W1:Y:S02]  /*9d20*/  MUFU.RCP R64, R72 ;  /* 0x0000004800407308 */ /* 0x000e640000001000 */
[----:B-1----:R-:W-:Y:S04]  /*9d30*/  FFMA R72, R72, R64, -1 ;  /* 0xbf80000048487423 */ /* 0x002fe80000000040 */
[----:B------:R-:W-:Y:S04]  /*9d40*/  FADD.FTZ R72, -R72, -RZ ;  /* 0x800000ff48487221 */ /* 0x000fe80000010100 */
[----:B------:R-:W-:Y:S07]  /*9d50*/  FFMA R64, R64, R72, R64 ;  /* 0x0000004840407223 */ /* 0x000fee0000000040 */
.L_x_219:
[----:B------:R-:W-:Y:S05]  /*9d60*/  BSYNC.RECONVERGENT B1 ;  /* 0x0000000000017941 */ /* 0x000fea0003800200 */
.L_x_217:
[----:B------:R-:W-:Y:S01]  /*9d70*/  ISETP.NE.AND P0, PT, R155, RZ, PT ;  /* 0x000000ff9b00720c */ /* 0x000fe20003f05270 */
[----:B------:R-:W-:Y:S01]  /*9d80*/  USHF.L.U32 UR8, UR43, 0xd, URZ ;  /* 0x0000000d2b087899 */ /* 0x000fe200080006ff */
[----:B------:R-:W-:Y:S01]  /*9d90*/  FMUL R32, R0, R32 ;  /* 0x0000002000207220 */ /* 0x000fe20000400000 */
[----:B------:R-:W-:Y:S01]  /*9da0*/  FMUL R33, R2, R33 ;  /* 0x0000002102217220 */ /* 0x000fe20000400000 */
[----:B------:R-:W-:Y:S01]  /*9db0*/  FMUL R34, R3, R34 ;  /* 0x0000002203227220 */ /* 0x000fe20000400000 */
[----:B------:R-:W-:Y:S01]  /*9dc0*/  FMUL R36, R7, R36 ;  /* 0x0000002407247220 */ /* 0x000fe20000400000 */
[----:B------:R-:W-:Y:S01]  /*9dd0*/  FMUL R37, R4, R37 ;  /* 0x0000002504257220 */ /* 0x000fe20000400000 */
[----:B------:R-:W-:Y:S01]  /*9de0*/  IADD3 R0, PT, PT, R152, UR8, RZ ;  /* 0x0000000898007c10 */ /* 0x000fe2000fffe0ff */
[----:B------:R-:W-:Y:S01]  /*9df0*/  FMUL R38, R5, R38 ;  /* 0x0000002605267220 */ /* 0x000fe20000400000 */
        /* <DEDUP_REMOVED lines=8> */
[----:B------:R-:W-:Y:S01]  /*9e80*/  F2FP.F16.F32.PACK_AB R12, R42, R41 ;  /* 0x000000292a0c723e */ /* 0x000fe200000000ff */
[----:B------:R-:W-:Y:S01]  /*9e90*/  FMUL R15, R14, R47 ;  /* 0x0000002f0e0f7220 */ /* 0x000fe20000400000 */
[----:B------:R-:W-:Y:S01]  /*9ea0*/  F2FP.F16.F32.PACK_AB R13, R44, R43 ;  /* 0x0000002b2c0d723e */ /* 0x000fe200000000ff */
[----:B------:R-:W-:Y:S01]  /*9eb0*/  FMUL R48, R19, R48 ;  /* 0x0000003013307220 */ /* 0x000fe20000400000 */
[----:B------:R-:W-:Y:S01]  /*9ec0*/  F2FP.F16.F32.PACK_AB R19, R40, R39 ;  /* 0x000000272813723e */ /* 0x000fe200000000ff */
        /* <DEDUP_REMOVED lines=12> */
[----:B------:R1:W-:Y:S01]  /*9f90*/  STS.128 [R152+UR8], R16 ;  /* 0x0000001098007988 */ /* 0x0003e20008000c08 */
[----:B------:R-:W-:Y:S01]  /*9fa0*/  F2FP.F16.F32.PACK_AB R15, R48, R15 ;  /* 0x0000000f300f723e */ /* 0x000fe200000000ff */
[--C-:B------:R-:W-:Y:S02]  /*9fb0*/  IMAD R2, R154, -0x10, R0.reuse ;  /* 0xfffffff09a027824 */ /* 0x100fe400078e0200 */
[----:B------:R-:W-:Y:S01]  /*9fc0*/  FMUL R4, R24, R57 ;  /* 0x0000003918047220 */ /* 0x000fe20000400000 */
[----:B------:R-:W-:Y:S01]  /*9fd0*/  FMUL R58, R25, R58 ;  /* 0x0000003a193a7220 */ /* 0x000fe20000400000 */
[----:B------:R-:W-:Y:S01]  /*9fe0*/  FMUL R5, R26, R59 ;  /* 0x0000003b1a057220 */ /* 0x000fe20000400000 */
[----:B------:R-:W-:Y:S01]  /*9ff0*/  FMUL R60, R31, R60 ;  /* 0x0000003c1f3c7220 */ /* 0x000fe20000400000 */
[----:B------:R1:W-:Y:S01]  /*a000*/  STS.128 [R2+0x10], R12 ;  /* 0x0000100c02007388 */ /* 0x0003e20000000c00 */
[----:B------:R-:W-:Y:S01]  /*a010*/  FMUL R6, R28, R61 ;  /* 0x0000003d1c067220 */ /* 0x000fe20000400000 */
[----:B------:R-:W-:Y:S01]  /*a020*/  FMUL R62, R29, R62 ;  /* 0x0000003e1d3e7220 */ /* 0x000fe20000400000 */
[----:B------:R-:W-:Y:S01]  /*a030*/  FMUL R7, R30, R63 ;  /* 0x0000003f1e077220 */ /* 0x000fe20000400000 */
[----:B------:R-:W-:Y:S01]  /*a040*/  FMUL R64, R35, R64 ;  /* 0x0000004023407220 */ /* 0x000fe20000400000 */
[----:B------:R-:W-:Y:S01]  /*a050*/  F2FP.F16.F32.PACK_AB R8, R50, R8 ;  /* 0x000000083208723e */ /* 0x000fe200000000ff */
[----:B------:R-:W-:Y:S01]  /*a060*/  IMAD R0, R153, -0x10, R0 ;  /* 0xfffffff099007824 */ /* 0x000fe200078e0200 */
[----:B------:R-:W-:Y:S01]  /*a070*/  F2FP.F16.F32.PACK_AB R9, R52, R9 ;  /* 0x000000093409723e */ /* 0x000fe200000000ff */
[----:B------:R-:W-:Y:S01]  /*a080*/  BSSY.RECONVERGENT B0, `(.L_x_220) ;  /* 0x000001f000007945 */ /* 0x000fe20003800200 */
[----:B------:R-:W-:Y:S02]  /*a090*/  F2FP.F16.F32.PACK_AB R10, R54, R10 ;  /* 0x0000000a360a723e */ /* 0x000fe400000000ff */
[----:B------:R-:W-:Y:S02]  /*a0a0*/  F2FP.F16.F32.PACK_AB R11, R56, R11 ;  /* 0x0000000b380b723e */ /* 0x000fe400000000ff */
[----:B------:R-:W-:Y:S02]  /*a0b0*/  F2FP.F16.F32.PACK_AB R4, R58, R4 ;  /* 0x000000043a04723e */ /* 0x000fe400000000ff */
[----:B------:R-:W-:Y:S01]  /*a0c0*/  F2FP.F16.F32.PACK_AB R5, R60, R5 ;  /* 0x000000053c05723e */ /* 0x000fe200000000ff */
[----:B------:R1:W-:Y:S01]  /*a0d0*/  STS.128 [R0+0x20], R8 ;  /* 0x0000200800007388 */ /* 0x0003e20000000c00 */
[----:B------:R-:W-:Y:S02]  /*a0e0*/  F2FP.F16.F32.PACK_AB R6, R62, R6 ;  /* 0x000000063e06723e */ /* 0x000fe400000000ff */
[----:B------:R-:W-:Y:S02]  /*a0f0*/  F2FP.F16.F32.PACK_AB R7, R64, R7 ;  /* 0x000000074007723e */ /* 0x000fe400000000ff */
[----:B------:R-:W-:Y:S05]  /*a100*/  LEA R3, R151, R2, 0x4 ;  /* 0x0000000297037211 */ /* 0x000fea00078e20ff */
[----:B------:R1:W-:Y:S01]  /*a110*/  STS.128 [R3+0x10], R4 ;  /* 0x0000100403007388 */ /* 0x0003e20000000c00 */
[----:B------:R-:W-:Y:S01]  /*a120*/  @!PT LDS RZ, [RZ] ;  /* 0x00000000fffff984 */ /* 0x000fe20000000800 */
[----:B------:R-:W-:Y:S01]  /*a130*/  @!PT LDS RZ, [RZ] ;  /* 0x00000000fffff984 */ /* 0x000fe20000000800 */
[----:B------:R-:W-:Y:S01]  /*a140*/  @!PT LDS RZ, [RZ] ;  /* 0x00000000fffff984 */ /* 0x000fe20000000800 */
[----:B------:R-:W-:Y:S01]  /*a150*/  @!PT LDS RZ, [RZ] ;  /* 0x00000000fffff984 */ /* 0x000fe20000000800 */
[----:B------:R2:W-:Y:S06]  /*a160*/  MEMBAR.ALL.CTA ;  /* 0x0000000000007992 */ /* 0x0005ec0000008000 */
[----:B--2---:R-:W2:Y:S02]  /*a170*/  FENCE.VIEW.ASYNC.S ;  /* 0x00000000000073c6 */ /* 0x004ea40000000000 */
[----:B--2---:R-:W-:Y:S06]  /*a180*/  BAR.SYNC.DEFER_BLOCKING 0x1, 0x80 ;  /* 0x0042000000007b1d */ /* 0x004fec0000010000 */
[----:B------:R-:W-:Y:S05]  /*a190*/  @P0 BRA `(.L_x_221) ;  /* 0x0000000000340947 */ /* 0x000fea0003800000 */
[----:B------:R-:W-:Y:S01]  /*a1a0*/  UIADD3 UR10, UP0, UPT, UR46, 0x680, URZ ;  /* 0x000006802e0a7890 */ /* 0x000fe2000ff1e0ff */
[----:B------:R-:W-:Y:S01]  /*a1b0*/  R2UR UR6, R135 ;  /* 0x00000000870672ca */ /* 0x000fe200000e0000 */
[----:B------:R-:W-:Y:S01]  /*a1c0*/  UIADD3 UR4, UPT, UPT, UR41, 0x200, UR8 ;  /* 0x0000020029047890 */ /* 0x000fe2000fffe008 */
[----:B------:R-:W-:Y:S01]  /*a1d0*/  PLOP3.LUT P0, PT, PT, PT, PT, 0x80, 0x8 ;  /* 0x000000000008781c */ /* 0x000fe20003f0f070 */
[----:B------:R-:W-:Y:S01]  /*a1e0*/  UIADD3.X UR11, UPT, UPT, URZ, UR47, URZ, UP0, !UPT ;  /* 0x0000002fff0b7290 */ /* 0x000fe200087fe4ff */
[----:B------:R-:W-:Y:S11]  /*a1f0*/  IMAD.IADD R66, R136, 0x1, R66 ;  /* 0x0000000188427824 */ /* 0x000ff600078e0242 */
.L_x_222:
[----:B------:R-:W-:Y:S02]  /*a200*/  PLOP3.LUT P1, PT, P1, P0, PT, 0xf2, 0x2f ;  /* 0x00000000002f781c */ /* 0x000fe40000f21e72 */
[----:B------:R-:W-:Y:S01]  /*a210*/  @P0 R2UR P1, UR5, R66 ;  /* 0x00000000420502ca */ /* 0x000fe20000020000 */
[----:B------:R-:W-:Y:S07]  /*a220*/  UMOV UR7, UR36 ;  /* 0x0000002400077c82 */ /* 0x000fee0008000000 */
[----:B------:R-:W-:Y:S05]  /*a230*/  @P0 PLOP3.LUT P0, PT, P1, PT, PT, 0x80, 0x8 ;  /* 0x000000000008081c */ /* 0x000fea0000f0f070 */
[----:B------:R2:W-:Y:S08]  /*a240*/  UTMASTG.3D [UR4], [UR10] ;  /* 0x000000040a0073b5 */ /* 0x0005f00008010000 */
[----:B--2---:R-:W-:Y:S05]  /*a250*/  @P0 BRA.U.ANY `(.L_x_222) ;  /* 0xfffffffd00e80947 */ /* 0x004fea000393ffff */
[----:B------:R0:W-:Y:S02]  /*a260*/  UTMACMDFLUSH ;  /* 0x00000000000079b7 */ /* 0x0001e40000000000 */
.L_x_221:
[----:B------:R-:W-:Y:S05]  /*a270*/  BSYNC.RECONVERGENT B0 ;  /* 0x0000000000007941 */ /* 0x000fea0003800200 */
.L_x_220:
[----:B------:R-:W-:Y:S01]  /*a280*/  UIADD3 UR43, UPT, UPT, UR43, 0x1, URZ ;  /* 0x000000012b2b7890 */ /* 0x000fe2000fffe0ff */
[----:B------:R-:W-:Y:S01]  /*a290*/  ISETP.NE.AND P0, PT, R155, RZ, PT ;  /* 0x000000ff9b00720c */ /* 0x000fe20003f05270 */
[----:B------:R-:W-:Y:S02]  /*a2a0*/  BSSY.RECONVERGENT B0, `(.L_x_223) ;  /* 0x0000007000007945 */ /* 0x000fe40003800200 */
[----:B------:R-:W-:Y:S04]  /*a2b0*/  UISETP.NE.AND UP0, UPT, UR43, 0x4, UPT ;  /* 0x000000042b00788c */ /* 0x000fe8000bf05270 */
[----:B------:R-:W-:Y:S02]  /*a2c0*/  USEL UR4, URZ, 0x1, UP0 ;  /* 0x00000001ff047887 */ /* 0x000fe40008000000 */
[----:B------:R-:W-:Y:S02]  /*a2d0*/  USEL UR43, UR43, URZ, UP0 ;  /* 0x000000ff2b2b7287 */ /* 0x000fe40008000000 */
[----:B------:R-:W-:Y:S02]  /*a2e0*/  ULOP3.LUT UR44, UR44, UR4, URZ, 0x3c, !UPT ;  /* 0x000000042c2c7292 */ /* 0x000fe4000f8e3cff */
[----:B------:R-:W-:Y:S10]  /*a2f0*/  @P0 BRA `(.L_x_224) ;  /* 0x0000000000040947 */ /* 0x000ff40003800000 */
[----:B------:R-:W-:Y:S04]  /*a300*/  DEPBAR.LE SB0, 0x1 ;  /* 0x000080400000791a */ /* 0x000fe80000000000 */
.L_x_224:
[----:B------:R-:W-:Y:S05]  /*a310*/  BSYNC.RECONVERGENT B0 ;  /* 0x0000000000007941 */ /* 0x000fea0003800200 */
.L_x_223:
[----:B------:R-:W-:Y:S01]  /*a320*/  BAR.SYNC.DEFER_BLOCKING 0x1, 0x80 ;  /* 0x0042000000007b1d */ /* 0x000fe20000010000 */
[----:B------:R-:W-:Y:S01]  /*a330*/  ISETP.NE.AND P3, PT, R159, RZ, PT ;  /* 0x000000ff9f00720c */ /* 0x000fe20003f65270 */
[----:B------:R-:W-:Y:S05]  /*a340*/  VIADD R142, R142, 0x1 ;  /* 0x000000018e8e7836 */ /* 0x000fea0000000000 */
[----:B------:R-:W-:Y:S01]  /*a350*/  ISETP.GE.U32.AND P0, PT, R142, 0x2, PT ;  /* 0x000000028e00780c */ /* 0x000fe20003f06070 */
[----:B------:R-:W-:Y:S11]  /*a360*/  BSSY.RECONVERGENT B0, `(.L_x_225) ;  /* 0x000000b000007945 */ /* 0x000ff60003800200 */
[----:B------:R-:W-:Y:S01]  /*a370*/  @!UPT UIADD3 URZ, UPT, UPT, URZ, URZ, URZ ;  /* 0x000000fffffff290 */ /* 0x000fe2000fffe0ff */
[----:B------:R-:W-:Y:S05]  /*a380*/  @!P0 BRA `(.L_x_226) ;  /* 0x0000000000208947 */ /* 0x000fea0003800000 */
[C---:B-1----:R-:W-:Y:S01]  /*a390*/  @!P3 LEA R2, R148.reuse, UR41, 0x3 ;  /* 0x000000299402bc11 */ /* 0x042fe2000f8e18ff */
[----:B------:R-:W-:Y:S02]  /*a3a0*/  IMAD.U32 R0, RZ, RZ, UR37 ;  /* 0x00000025ff007e24 */ /* 0x000fe4000f8e00ff */
[----:B------:R-:W-:Y:S02]  /*a3b0*/  VIADD R148, R148, 0x1 ;  /* 0x0000000194947836 */ /* 0x000fe40000000000 */
[----:B------:R-:W-:Y:S03]  /*a3c0*/  @!P3 VIADD R2, R2, 0xa0 ;  /* 0x000000a00202b836 */ /* 0x000fe60000000000 */
[----:B------:R-:W-:Y:S02]  /*a3d0*/  ISETP.NE.AND P0, PT, R148, 0x4, PT ;  /* 0x000000049400780c */ /* 0x000fe40003f05270 */
[----:B------:R-:W-:Y:S02]  /*a3e0*/  @!P3 PRMT R0, R0, 0x654, R2 ;  /* 0x000006540000b816 */ /* 0x000fe40000000002 */
[----:B------:R-:W-:Y:S02]  /*a3f0*/  SEL R148, R148, RZ, P0 ;  /* 0x000000ff94947207 */ /* 0x000fe40000000000 */
[----:B------:R2:W-:Y:S07]  /*a400*/  @!P3 SYNCS.ARRIVE.TRANS64.RED.A1T0 RZ, [R0+URZ], RZ ;  /* 0x000000ff00ffb9a7 */ /* 0x0005ee00081004ff */
.L_x_226:
[----:B------:R-:W-:Y:S05]  /*a410*/  BSYNC.RECONVERGENT B0 ;  /* 0x0000000000007941 */ /* 0x000fea0003800200 */
.L_x_225:
[C---:B------:R-:W-:Y:S01]  /*a420*/  ISETP.EQ.OR P2, PT, R68.reuse, 0x3, P3 ;  /* 0x000000034400780c */ /* 0x040fe20001f42670 */
[----:B------:R-:W-:Y:S01]  /*a430*/  VIADD R68, R68, 0x1 ;  /* 0x0000000144447836 */ /* 0x000fe20000000000 */
[----:B------:R-:W-:Y:S04]  /*a440*/  SEL R143, R143, 0x1, P3 ;  /* 0x000000018f8f7807 */ /* 0x000fe80001800000 */
[----:B------:R-:W-:Y:S07]  /*a450*/  ISETP.NE.AND P0, PT, R68, 0x4, PT ;  /* 0x000000044400780c */ /* 0x000fee0003f05270 */
[----:B-1----:R-:W-:Y:S02]  /*a460*/  @!P2 LEA R2, R141, UR41, 0x3 ;  /* 0x000000298d02ac11 */ /* 0x002fe4000f8e18ff */
[----:B--2---:R-:W-:Y:S04]  /*a470*/  @!P2 SHF.L.U32 R0, R144, 0x1f, RZ ;  /* 0x0000001f9000a819 */ /* 0x004fe800000006ff */
[----:B------:R-:W1:Y:S02]  /*a480*/  @!P2 SYNCS.PHASECHK.TRANS64.TRYWAIT P1, [R2+URZ+0x80], R0 ;  /* 0x000080000200a5a7 */ /* 0x000e6400080211ff */
[----:B-1----:R-:W-:Y:S01]  /*a490*/  @!P2 SEL R143, RZ, 0x1, !P1 ;  /* 0x00000001ff8fa807 */ /* 0x002fe20004800000 */
[----:B------:R-:W-:Y:S06]  /*a4a0*/  @P0 BRA `(.L_x_227) ;  /* 0xffffffbc00900947 */ /* 0x000fec000383ffff */
[----:B------:R-:W-:Y:S01]  /*a4b0*/  ISETP.NE.AND P3, PT, R158, RZ, PT ;  /* 0x000000ff9e00720c */ /* 0x000fe20003f65270 */
[----:B------:R-:W-:Y:S01]  /*a4c0*/  UIADD3 UR42, UPT, UPT, UR42, 0x4, URZ ;  /* 0x000000042a2a7890 */ /* 0x000fe2000fffe0ff */
[----:B------:R-:W-:Y:S01]  /*a4d0*/  ISETP.NE.AND P0, PT, R138, 0x2, PT ;  /* 0x000000028a00780c */ /* 0x000fe20003f05270 */
[----:B------:R-:W-:Y:S02]  /*a4e0*/  IMAD.IADD R23, R145, 0x1, R115 ;  /* 0x0000000191177824 */ /* 0x000fe400078e0273 */
[----:B------:R-:W-:Y:S01]  /*a4f0*/  IMAD.IADD R22, R146, 0x1, R132 ;  /* 0x0000000192167824 */ /* 0x000fe200078e0284 */
[----:B------:R-:W-:Y:S02]  /*a500*/  SEL R0, RZ, 0x1, P0 ;  /* 0x00000001ff007807 */ /* 0x000fe40000000000 */
[----:B------:R-:W-:Y:S02]  /*a510*/  SEL R138, R138, RZ, P0 ;  /* 0x000000ff8a8a7207 */ /* 0x000fe40000000000 */
[----:B------:R-:W-:-:S03]  /*a520*/  LOP3.LUT R149, R149, R0, RZ, 0x3c, !PT ;  /* 0x0000000095957212 */ /* 0x000fc600078e3cff */
[----:B------:R-:W-:Y:S01]  /*a530*/  @P3 R2UR UR36, R147 ;  /* 0x00000000932432ca */ /* 0x000fe200000e0000 */
[----:B------:R-:W-:-:S14]  /*a540*/  @P3 BRA `(.L_x_228) ;  /* 0xffffffb000203947 */ /* 0x000fdc000383ffff */
[----:B------:R-:W-:-:S09]  /*a550*/  UISETP.NE.AND UP0, UPT, UR45, URZ, UPT ;  /* 0x000000ff2d00728c */ /* 0x000fd2000bf05270 */
[----:B------:R-:W-:Y:S05]  /*a560*/  BRA.U !UP0, `(.L_x_229) ;  /* 0x0000000108487547 */ /* 0x000fea000b800000 */
[----:B------:R-:W1:Y:S02]  /*a570*/  LDCU.64 UR4, c[0x0][0x890] ;  /* 0x00011200ff0477ac */ /* 0x000e640008000a00 */
[----:B-1----:R-:W-:-:S04]  /*a580*/  UISETP.NE.U32.AND UP0, UPT, UR4, URZ, UPT ;  /* 0x000000ff0400728c */ /* 0x002fc8000bf05070 */
[----:B------:R-:W-:-:S09]  /*a590*/  UISETP.NE.AND.EX UP0, UPT, UR5, URZ, UPT, UP0 ;  /* 0x000000ff0500728c */ /* 0x000fd2000bf05300 */
[----:B------:R-:W-:Y:S05]  /*a5a0*/  BRA.U UP0, `(.L_x_230) ;  /* 0x00000001000c7547 */ /* 0x000fea000b800000 */
[----:B------:R-:W-:-:S13]  /*a5b0*/  FSETP.NEU.AND P0, PT, R91, RZ, PT ;  /* 0x000000ff5b00720b */ /* 0x000fda0003f0d000 */
[----:B------:R-:W-:Y:S05]  /*a5c0*/  @!P0 EXIT ;  /* 0x000000000000894d */ /* 0x000fea0003800000 */
[----:B------:R-:W-:Y:S05]  /*a5d0*/  BRA `(.L_x_229) ;  /* 0x00000000002c7947 */ /* 0x000fea0003800000 */
.L_x_230:
[----:B------:R-:W-:Y:S01]  /*a5e0*/  ISETP.NE.AND P0, PT, R134, RZ, PT ;  /* 0x000000ff8600720c */ /* 0x000fe20003f05270 */
[----:B------:R-:W-:-:S12]  /*a5f0*/  BSSY.RECONVERGENT B0, `(.L_x_229) ;  /* 0x0000009000007945 */ /* 0x000fd80003800200 */
[----:B------:R-:W-:Y:S05]  /*a600*/  @P0 BRA `(.L_x_231) ;  /* 0x0000000000140947 */ /* 0x000fea0003800000 */
[----:B------:R-:W1:Y:S02]  /*a610*/  LDCU.64 UR4, c[0x0][0x888] ;  /* 0x00011100ff0477ac */ /* 0x000e640008000a00 */
[----:B-1----:R-:W-:-:S04]  /*a620*/  ISETP.NE.U32.AND P0, PT, RZ, UR4, PT ;  /* 0x00000004ff007c0c */ /* 0x002fc8000bf05070 */
[----:B------:R-:W-:-:S13]  /*a630*/  ISETP.NE.AND.EX P0, PT, RZ, UR5, PT, P0 ;  /* 0x00000005ff007c0c */ /* 0x000fda000bf05300 */
[----:B------:R-:W-:Y:S05]  /*a640*/  @!P0 EXIT ;  /* 0x000000000000894d */ /* 0x000fea0003800000 */
[----:B------:R-:W-:Y:S05]  /*a650*/  BRA `(.L_x_232) ;  /* 0x0000000000087947 */ /* 0x000fea0003800000 */
.L_x_231:
[----:B------:R-:W-:-:S13]  /*a660*/  FSETP.NEU.AND P0, PT, R91, RZ, PT ;  /* 0x000000ff5b00720b */ /* 0x000fda0003f0d000 */
[----:B------:R-:W-:Y:S05]  /*a670*/  @!P0 EXIT ;  /* 0x000000000000894d */ /* 0x000fea0003800000 */
.L_x_232:
[----:B------:R-:W-:Y:S05]  /*a680*/  BSYNC.RECONVERGENT B0 ;  /* 0x0000000000007941 */ /* 0x000fea0003800200 */
.L_x_229:
[----:B------:R-:W-:Y:S01]  /*a690*/  LEA R2, R148, UR41, 0x3 ;  /* 0x0000002994027c11 */ /* 0x000fe2000f8e18ff */
[----:B------:R-:W-:Y:S01]  /*a6a0*/  IMAD.U32 R0, RZ, RZ, UR37 ;  /* 0x00000025ff007e24 */ /* 0x000fe2000f8e00ff */
[----:B------:R-:W-:-:S04]  /*a6b0*/  DEPBAR.LE SB0, 0x0 ;  /* 0x000080000000791a */ /* 0x000fc80000000000 */
[----:B------:R-:W-:-:S05]  /*a6c0*/  VIADD R2, R2, 0xa0 ;  /* 0x000000a002027836 */ /* 0x000fca0000000000 */
[----:B------:R-:W-:-:S04]  /*a6d0*/  PRMT R0, R0, 0x654, R2 ;  /* 0x0000065400007816 */ /* 0x000fc80000000002 */
[----:B------:R-:W-:Y:S01]  /*a6e0*/  SYNCS.ARRIVE.TRANS64.RED.A1T0 RZ, [R0+URZ], RZ ;  /* 0x000000ff00ff79a7 */ /* 0x000fe200081004ff */
[----:B------:R-:W-:Y:S05]  /*a6f0*/  EXIT ;  /* 0x000000000000794d */ /* 0x000fea0003800000 */
.L_x_24:
[----:B--2---:R2:W4:Y:S02]  /*a700*/  SYNCS.PHASECHK.TRANS64.TRYWAIT P0, [R2+URZ+0x140], R3 ;  /* 0x00014003020075a7 */ /* 0x00452400080011ff */
[----:B----4-:R-:W-:Y:S05]  /*a710*/  @!P0 NANOSLEEP.SYNCS 0x989680 ;  /* 0x009896800000895d */ /* 0x010fea0003900000 */
[----:B------:R-:W4:Y:S02]  /*a720*/  @!P0 SYNCS.PHASECHK.TRANS64 P0, [R2+URZ+0x140], R3 ;  /* 0x00014003020085a7 */ /* 0x000f2400080010ff */
[----:B----4-:R-:W-:Y:S05]  /*a730*/  @!P0 BRA `(.L_x_24) ;  /* 0xfffffffc00f08947 */ /* 0x010fea000383ffff */
[----:B------:R-:W-:Y:S05]  /*a740*/  BRA `(.L_x_233) ;  /* 0xffffff70003c7947 */ /* 0x000fea000383ffff */
.L_x_27:
[----:B------:R-:W-:-:S07]  /*a750*/  MOV R2, UR33 ;  /* 0x0000002100027c02 */ /* 0x000fce0008000f00 */
.L_x_234:
[----:B-1----:R1:W2:Y:S02]  /*a760*/  SYNCS.PHASECHK.TRANS64.TRYWAIT P0, [R2+URZ+0x40], R4 ;  /* 0x00004004020075a7 */ /* 0x0022a400080011ff */
[----:B--2---:R-:W-:Y:S05]  /*a770*/  @!P0 NANOSLEEP.SYNCS 0x989680 ;  /* 0x009896800000895d */ /* 0x004fea0003900000 */
[----:B------:R-:W2:Y:S02]  /*a780*/  @!P0 SYNCS.PHASECHK.TRANS64 P0, [R2+URZ+0x40], R4 ;  /* 0x00004004020085a7 */ /* 0x000ea400080010ff */
[----:B--2---:R-:W-:Y:S05]  /*a790*/  @!P0 BRA `(.L_x_234) ;  /* 0xfffffffc00f08947 */ /* 0x004fea000383ffff */
[----:B------:R-:W-:Y:S05]  /*a7a0*/  BRA `(.L_x_26) ;  /* 0xffffff7000a47947 */ /* 0x000fea000383ffff */
.L_x_34:
[----:B-1----:R-:W-:-:S07]  /*a7b0*/  MOV R2, UR17 ;  /* 0x0000001100027c02 */ /* 0x002fce0008000f00 */
.L_x_235:
[----:B-1----:R1:W2:Y:S02]  /*a7c0*/  SYNCS.PHASECHK.TRANS64.TRYWAIT P0, [R2+URZ+0x40], R4 ;  /* 0x00004004020075a7 */ /* 0x0022a400080011ff */
[----:B--2---:R-:W-:Y:S05]  /*a7d0*/  @!P0 NANOSLEEP.SYNCS 0x989680 ;  /* 0x009896800000895d */ /* 0x004fea0003900000 */
[----:B------:R-:W2:Y:S02]  /*a7e0*/  @!P0 SYNCS.PHASECHK.TRANS64 P0, [R2+URZ+0x40], R4 ;  /* 0x00004004020085a7 */ /* 0x000ea400080010ff */
[----:B--2---:R-:W-:Y:S05]  /*a7f0*/  @!P0 BRA `(.L_x_235) ;  /* 0xfffffffc00f08947 */ /* 0x004fea000383ffff */
[----:B------:R-:W-:Y:S05]  /*a800*/  BRA `(.L_x_33) ;  /* 0xffffff7400647947 */ /* 0x000fea000383ffff */
.L_x_39:
[----:B-1----:R1:W2:Y:S02]  /*a810*/  SYNCS.PHASECHK.TRANS64.TRYWAIT P0, [R2+URZ+0xd0], R3 ;  /* 0x0000d003020075a7 */ /* 0x0022a400080011ff */
[----:B--2---:R-:W-:Y:S05]  /*a820*/  @!P0 NANOSLEEP.SYNCS 0x989680 ;  /* 0x009896800000895d */ /* 0x004fea0003900000 */
[----:B------:R-:W2:Y:S02]  /*a830*/  @!P0 SYNCS.PHASECHK.TRANS64 P0, [R2+URZ+0xd0], R3 ;  /* 0x0000d003020085a7 */ /* 0x000ea400080010ff */
[----:B--2---:R-:W-:Y:S05]  /*a840*/  @!P0 BRA `(.L_x_39) ;  /* 0xfffffffc00f08947 */ /* 0x004fea000383ffff */
[----:B------:R-:W-:Y:S05]  /*a850*/  BRA `(.L_x_236) ;  /* 0xffffff7800087947 */ /* 0x000fea000383ffff */
.L_x_43:
[----:B---3--:R-:W-:-:S07]  /*a860*/  MOV R0, UR4 ;  /* 0x0000000400007c02 */ /* 0x008fce0008000f00 */
.L_x_237:
[----:B-1----:R1:W2:Y:S02]  /*a870*/  SYNCS.PHASECHK.TRANS64.TRYWAIT P0, [R0+URZ], R2 ;  /* 0x00000002000075a7 */ /* 0x0022a400080011ff */
[----:B--2---:R-:W-:Y:S05]  /*a880*/  @!P0 NANOSLEEP.SYNCS 0x989680 ;  /* 0x009896800000895d */ /* 0x004fea0003900000 */
[----:B------:R-:W2:Y:S02]  /*a890*/  @!P0 SYNCS.PHASECHK.TRANS64 P0, [R0+URZ], R2 ;  /* 0x00000002000085a7 */ /* 0x000ea400080010ff */
[----:B--2---:R-:W-:Y:S05]  /*a8a0*/  @!P0 BRA `(.L_x_237) ;  /* 0xfffffffc00f08947 */ /* 0x004fea000383ffff */
[----:B------:R-:W-:Y:S05]  /*a8b0*/  BRA `(.L_x_238) ;  /* 0xffffff7c00787947 */ /* 0x000fea000383ffff */
.L_x_44:
[----:B---3--:R-:W-:-:S07]  /*a8c0*/  MOV R0, UR4 ;  /* 0x0000000400007c02 */ /* 0x008fce0008000f00 */
.L_x_239:
[----:B-1----:R1:W2:Y:S02]  /*a8d0*/  SYNCS.PHASECHK.TRANS64.TRYWAIT P0, [R0+URZ], R3 ;  /* 0x00000003000075a7 */ /* 0x0022a400080011ff */
[----:B--2---:R-:W-:Y:S05]  /*a8e0*/  @!P0 NANOSLEEP.SYNCS 0x989680 ;  /* 0x009896800000895d */ /* 0x004fea0003900000 */
[----:B------:R-:W2:Y:S02]  /*a8f0*/  @!P0 SYNCS.PHASECHK.TRANS64 P0, [R0+URZ], R3 ;  /* 0x00000003000085a7 */ /* 0x000ea400080010ff */
[----:B--2---:R-:W-:Y:S05]  /*a900*/  @!P0 BRA `(.L_x_239) ;  /* 0xfffffffc00f08947 */ /* 0x004fea000383ffff */
[----:B------:R-:W-:Y:S05]  /*a910*/  BRA `(.L_x_240) ;  /* 0xffffff7c00847947 */ /* 0x000fea000383ffff */
.L_x_45:
[----:B---3--:R-:W-:-:S07]  /*a920*/  MOV R0, UR4 ;  /* 0x0000000400007c02 */ /* 0x008fce0008000f00 */
.L_x_241:
[----:B-1----:R1:W2:Y:S02]  /*a930*/  SYNCS.PHASECHK.TRANS64.TRYWAIT P0, [R0+URZ], R3 ;  /* 0x00000003000075a7 */ /* 0x0022a400080011ff */
[----:B--2---:R-:W-:Y:S05]  /*a940*/  @!P0 NANOSLEEP.SYNCS 0x989680 ;  /* 0x009896800000895d */ /* 0x004fea0003900000 */
[----:B------:R-:W2:Y:S02]  /*a950*/  @!P0 SYNCS.PHASECHK.TRANS64 P0, [R0+URZ], R3 ;  /* 0x00000003000085a7 */ /* 0x000ea400080010ff */
[----:B--2---:R-:W-:Y:S05]  /*a960*/  @!P0 BRA `(.L_x_241) ;  /* 0xfffffffc00f08947 */ /* 0x004fea000383ffff */
[----:B------:R-:W-:Y:S05]  /*a970*/  BRA `(.L_x_242) ;  /* 0xffffff7c00907947 */ /* 0x000fea000383ffff */
.L_x_46:
[----:B---3--:R-:W-:-:S07]  /*a980*/  MOV R0, UR4 ;  /* 0x0000000400007c02 */ /* 0x008fce0008000f00 */
.L_x_243:
[----:B-1----:R1:W2:Y:S02]  /*a990*/  SYNCS.PHASECHK.TRANS64.TRYWAIT P0, [R0+URZ], R3 ;  /* 0x00000003000075a7 */ /* 0x0022a400080011ff */
[----:B--2---:R-:W-:Y:S05]  /*a9a0*/  @!P0 NANOSLEEP.SYNCS 0x989680 ;  /* 0x009896800000895d */ /* 0x004fea0003900000 */
[----:B------:R-:W2:Y:S02]  /*a9b0*/  @!P0 SYNCS.PHASECHK.TRANS64 P0, [R0+URZ], R3 ;  /* 0x00000003000085a7 */ /* 0x000ea400080010ff */
[----:B--2---:R-:W-:Y:S05]  /*a9c0*/  @!P0 BRA `(.L_x_243) ;  /* 0xfffffffc00f08947 */ /* 0x004fea000383ffff */
[----:B------:R-:W-:Y:S05]  /*a9d0*/  BRA `(.L_x_244) ;  /* 0xffffff7c009c7947 */ /* 0x000fea000383ffff */
.L_x_47:
[----:B---3--:R-:W-:-:S07]  /*a9e0*/  MOV R0, UR4 ;  /* 0x0000000400007c02 */ /* 0x008fce0008000f00 */
.L_x_245:
[----:B-1----:R1:W2:Y:S02]  /*a9f0*/  SYNCS.PHASECHK.TRANS64.TRYWAIT P0, [R0+URZ], R3 ;  /* 0x00000003000075a7 */ /* 0x0022a400080011ff */
[----:B--2---:R-:W-:Y:S05]  /*aa00*/  @!P0 NANOSLEEP.SYNCS 0x989680 ;  /* 0x009896800000895d */ /* 0x004fea0003900000 */
[----:B------:R-:W2:Y:S02]  /*aa10*/  @!P0 SYNCS.PHASECHK.TRANS64 P0, [R0+URZ], R3 ;  /* 0x00000003000085a7 */ /* 0x000ea400080010ff */
[----:B--2---:R-:W-:Y:S05]  /*aa20*/  @!P0 BRA `(.L_x_245) ;  /* 0xfffffffc00f08947 */ /* 0x004fea000383ffff */
[----:B------:R-:W-:Y:S05]  /*aa30*/  BRA `(.L_x_246) ;  /* 0xffffff7c00a87947 */ /* 0x000fea000383ffff */
.L_x_48:
[----:B---3--:R-:W-:-:S07]  /*aa40*/  MOV R0, UR4 ;  /* 0x0000000400007c02 */ /* 0x008fce0008000f00 */
.L_x_247:
[----:B-1----:R1:W2:Y:S02]  /*aa50*/  SYNCS.PHASECHK.TRANS64.TRYWAIT P0, [R0+URZ], R3 ;  /* 0x00000003000075a7 */ /* 0x0022a400080011ff */
[----:B--2---:R-:W-:Y:S05]  /*aa60*/  @!P0 NANOSLEEP.SYNCS 0x989680 ;  /* 0x009896800000895d */ /* 0x004fea0003900000 */
[----:B------:R-:W2:Y:S02]  /*aa70*/  @!P0 SYNCS.PHASECHK.TRANS64 P0, [R0+URZ], R3 ;  /* 0x00000003000085a7 */ /* 0x000ea400080010ff */
[----:B--2---:R-:W-:Y:S05]  /*aa80*/  @!P0 BRA `(.L_x_247) ;  /* 0xfffffffc00f08947 */ /* 0x004fea000383ffff */
[----:B------:R-:W-:Y:S05]  /*aa90*/  BRA `(.L_x_248) ;  /* 0xffffff7c00b47947 */ /* 0x000fea000383ffff */
.L_x_49:
[----:B---3--:R-:W-:-:S07]  /*aaa0*/  MOV R0, UR4 ;  /* 0x0000000400007c02 */ /* 0x008fce0008000f00 */
.L_x_249:
[----:B-1----:R1:W2:Y:S02]  /*aab0*/  SYNCS.PHASECHK.TRANS64.TRYWAIT P0, [R0+URZ], R3 ;  /* 0x00000003000075a7 */ /* 0x0022a400080011ff */
[----:B--2---:R-:W-:Y:S05]  /*aac0*/  @!P0 NANOSLEEP.SYNCS 0x989680 ;  /* 0x009896800000895d */ /* 0x004fea0003900000 */
[----:B------:R-:W2:Y:S02]  /*aad0*/  @!P0 SYNCS.PHASECHK.TRANS64 P0, [R0+URZ], R3 ;  /* 0x00000003000085a7 */ /* 0x000ea400080010ff */
[----:B--2---:R-:W-:Y:S05]  /*aae0*/  @!P0 BRA `(.L_x_249) ;  /* 0xfffffffc00f08947 */ /* 0x004fea000383ffff */
[----:B------:R-:W-:Y:S05]  /*aaf0*/  BRA `(.L_x_250) ;  /* 0xffffff7c00c07947 */ /* 0x000fea000383ffff */
.L_x_52:
[----:B-1----:R1:W2:Y:S02]  /*ab00*/  SYNCS.PHASECHK.TRANS64.TRYWAIT P0, [R0+URZ+0x130], R4 ;  /* 0x00013004000075a7 */ /* 0x0022a400080011ff */
[----:B--2---:R-:W-:Y:S05]  /*ab10*/  @!P0 NANOSLEEP.SYNCS 0x989680 ;  /* 0x009896800000895d */ /* 0x004fea0003900000 */
[----:B------:R-:W2:Y:S02]  /*ab20*/  @!P0 SYNCS.PHASECHK.TRANS64 P0, [R0+URZ+0x130], R4 ;  /* 0x00013004000085a7 */ /* 0x000ea400080010ff */
[----:B--2---:R-:W-:Y:S05]  /*ab30*/  @!P0 BRA `(.L_x_52) ;  /* 0xfffffffc00f08947 */ /* 0x004fea000383ffff */
[----:B------:R-:W-:Y:S05]  /*ab40*/  BRA `(.L_x_251) ;  /* 0xffffff8000207947 */ /* 0x000fea000383ffff */
.L_x_53:
[----:B------:R-:W-:-:S07]  /*ab50*/  MOV R0, UR5 ;  /* 0x0000000500007c02 */ /* 0x000fce0008000f00 */
.L_x_252:
[----:B-1----:R1:W2:Y:S02]  /*ab60*/  SYNCS.PHASECHK.TRANS64.TRYWAIT P0, [R0+URZ+0xe0], R5 ;  /* 0x0000e005000075a7 */ /* 0x0022a400080011ff */
[----:B--2---:R-:W-:Y:S05]  /*ab70*/  @!P0 NANOSLEEP.SYNCS 0x989680 ;  /* 0x009896800000895d */ /* 0x004fea0003900000 */
[----:B------:R-:W2:Y:S02]  /*ab80*/  @!P0 SYNCS.PHASECHK.TRANS64 P0, [R0+URZ+0xe0], R5 ;  /* 0x0000e005000085a7 */ /* 0x000ea400080010ff */
[----:B--2---:R-:W-:Y:S05]  /*ab90*/  @!P0 BRA `(.L_x_252) ;  /* 0xfffffffc00f08947 */ /* 0x004fea000383ffff */
[----:B------:R-:W-:Y:S05]  /*aba0*/  BRA `(.L_x_253) ;  /* 0xffffff8000307947 */ /* 0x000fea000383ffff */
.L_x_54:
[----:B-1----:R1:W2:Y:S02]  /*abb0*/  SYNCS.PHASECHK.TRANS64.TRYWAIT P1, [R0+URZ+0xd0], R4 ;  /* 0x0000d004000075a7 */ /* 0x0022a400080211ff */
[----:B--2---:R-:W-:Y:S05]  /*abc0*/  @!P1 NANOSLEEP.SYNCS 0x989680 ;  /* 0x009896800000995d */ /* 0x004fea0003900000 */
[----:B------:R-:W2:Y:S02]  /*abd0*/  @!P1 SYNCS.PHASECHK.TRANS64 P1, [R0+URZ+0xd0], R4 ;  /* 0x0000d004000095a7 */ /* 0x000ea400080210ff */
[----:B--2---:R-:W-:Y:S05]  /*abe0*/  @!P1 BRA `(.L_x_54) ;  /* 0xfffffffc00f09947 */ /* 0x004fea000383ffff */
[----:B------:R-:W-:Y:S05]  /*abf0*/  BRA `(.L_x_254) ;  /* 0xffffff8000607947 */ /* 0x000fea000383ffff */
.L_x_57:
[----:B------:R-:W-:-:S07]  /*ac00*/  MOV R0, UR5 ;  /* 0x0000000500007c02 */ /* 0x000fce0008000f00 */
.L_x_255:
[----:B-1----:R1:W2:Y:S02]  /*ac10*/  SYNCS.PHASECHK.TRANS64.TRYWAIT P0, [R0+URZ+0xe0], R2 ;  /* 0x0000e002000075a7 */ /* 0x0022a400080011ff */
[----:B--2---:R-:W-:Y:S05]  /*ac20*/  @!P0 NANOSLEEP.SYNCS 0x989680 ;  /* 0x009896800000895d */ /* 0x004fea0003900000 */
[----:B------:R-:W2:Y:S02]  /*ac30*/  @!P0 SYNCS.PHASECHK.TRANS64 P0, [R0+URZ+0xe0], R2 ;  /* 0x0000e002000085a7 */ /* 0x000ea400080010ff */
[----:B--2---:R-:W-:Y:S05]  /*ac40*/  @!P0 BRA `(.L_x_255) ;  /* 0xfffffffc00f08947 */ /* 0x004fea000383ffff */
[----:B------:R-:W-:Y:S05]  /*ac50*/  BRA `(.L_x_56) ;  /* 0xffffff8000b47947 */ /* 0x000fea000383ffff */
.L_x_66:
[----:B-1----:R-:W-:-:S04]  /*ac60*/  MOV R4, UR6 ;  /* 0x0000000600047c02 */ /* 0x002fc80008000f00 */
[----:B------:R1:W2:Y:S03]  /*ac70*/  SYNCS.PHASECHK.TRANS64.TRYWAIT P0, [R4+URZ+0x8], R5 ;  /* 0x00000805040075a7 */ /* 0x0002a600080011ff */
[----:B--2---:R-:W-:Y:S05]  /*ac80*/  @!P0 NANOSLEEP.SYNCS 0x989680 ;  /* 0x009896800000895d */ /* 0x004fea0003900000 */
[----:B------:R-:W2:Y:S02]  /*ac90*/  @!P0 SYNCS.PHASECHK.TRANS64 P0, [R4+URZ+0x8], R5 ;  /* 0x00000805040085a7 */ /* 0x000ea400080010ff */
[----:B--2---:R-:W-:Y:S05]  /*aca0*/  @!P0 BRA `(.L_x_66) ;  /* 0xfffffffc00ec8947 */ /* 0x004fea000383ffff */
[----:B------:R-:W-:Y:S05]  /*acb0*/  BRA `(.L_x_65) ;  /* 0xffffff8400687947 */ /* 0x000fea000383ffff */
.L_x_68:
[----:B------:R-:W-:Y:S01]  /*acc0*/  BSSY B0, `(.L_x_256) ;  /* 0x0000006000007945 */ /* 0x000fe20003800000 */
[----:B------:R-:W-:-:S07]  /*acd0*/  MOV R15, 0xffffffff ;  /* 0xffffffff000f7802 */ /* 0x000fce0000000f00 */
[----:B-1---5:R-:W-:Y:S05]  /*ace0*/  WARPSYNC.COLLECTIVE R15, `(.L_x_257) ;  /* 0x000000000f0c7348 */ /* 0x022fea0003c00000 */
[----:B------:R-:W-:Y:S02]  /*acf0*/  ELECT P6, UR79, PT ;  /* 0x00000000004f782f */ /* 0x000fe400038c0000 */
[----:B------:R-:W-:Y:S01]  /*ad00*/  MOV R14, UR79 ;  /* 0x0000004f000e7c02 */ /* 0x000fe20008000f00 */
[----:B-1---5:R-:W-:Y:S10]  /*ad10*/  ENDCOLLECTIVE ;  /* 0x000000000000791b */ /* 0x022ff40003800000 */
.L_x_257:
[----:B------:R-:W-:Y:S05]  /*ad20*/  BSYNC B0 ;  /* 0x0000000000007941 */ /* 0x000fea0003800000 */
.L_x_256:
[----:B------:R-:W-:Y:S05]  /*ad30*/  BRA `(.L_x_258) ;  /* 0xffffff8400987947 */ /* 0x000fea000383ffff */
.L_x_70:
[----:B-1----:R-:W-:-:S04]  /*ad40*/  MOV R2, UR6 ;  /* 0x0000000600027c02 */ /* 0x002fc80008000f00 */
[----:B------:R1:W2:Y:S03]  /*ad50*/  SYNCS.PHASECHK.TRANS64.TRYWAIT P0, [R2+URZ+0x8], R3 ;  /* 0x00000803020075a7 */ /* 0x0002a600080011ff */
[----:B--2---:R-:W-:Y:S05]  /*ad60*/  @!P0 NANOSLEEP.SYNCS 0x989680 ;  /* 0x009896800000895d */ /* 0x004fea0003900000 */
[----:B------:R-:W2:Y:S02]  /*ad70*/  @!P0 SYNCS.PHASECHK.TRANS64 P0, [R2+URZ+0x8], R3 ;  /* 0x00000803020085a7 */ /* 0x000ea400080010ff */
[----:B--2---:R-:W-:Y:S05]  /*ad80*/  @!P0 BRA `(.L_x_70) ;  /* 0xfffffffc00ec8947 */ /* 0x004fea000383ffff */
[----:B------:R-:W-:Y:S05]  /*ad90*/  BRA `(.L_x_69) ;  /* 0xffffff84009c7947 */ /* 0x000fea000383ffff */
.L_x_71:
[----:B-1----:R1:W2:Y:S02]  /*ada0*/  SYNCS.PHASECHK.TRANS64.TRYWAIT P0, [R0+URZ+0xd0], R4 ;  /* 0x0000d004000075a7 */ /* 0x0022a400080011ff */
[----:B--2---:R-:W-:Y:S05]  /*adb0*/  @!P0 NANOSLEEP.SYNCS 0x989680 ;  /* 0x009896800000895d */ /* 0x004fea0003900000 */
[----:B------:R-:W2:Y:S02]  /*adc0*/  @!P0 SYNCS.PHASECHK.TRANS64 P0, [R0+URZ+0xd0], R4 ;  /* 0x0000d004000085a7 */ /* 0x000ea400080010ff */
[----:B--2---:R-:W-:Y:S05]  /*add0*/  @!P0 BRA `(.L_x_71) ;  /* 0xfffffffc00f08947 */ /* 0x004fea000383ffff */
[----:B------:R-:W-:Y:S05]  /*ade0*/  BRA `(.L_x_259) ;  /* 0xffffff8800887947 */ /* 0x000fea000383ffff */
.L_x_73:
[----:B------:R-:W-:-:S07]  /*adf0*/  MOV R0, UR9 ;  /* 0x0000000900007c02 */ /* 0x000fce0008000f00 */
.L_x_260:
[----:B-1----:R1:W2:Y:S02]  /*ae00*/  SYNCS.PHASECHK.TRANS64.TRYWAIT P0, [R0+URZ+0x110], R4 ;  /* 0x00011004000075a7 */ /* 0x0022a400080011ff */
[----:B--2---:R-:W-:Y:S05]  /*ae10*/  @!P0 NANOSLEEP.SYNCS 0x989680 ;  /* 0x009896800000895d */ /* 0x004fea0003900000 */
[----:B------:R-:W2:Y:S02]  /*ae20*/  @!P0 SYNCS.PHASECHK.TRANS64 P0, [R0+URZ+0x110], R4 ;  /* 0x00011004000085a7 */ /* 0x000ea400080010ff */
[----:B--2---:R-:W-:Y:S05]  /*ae30*/  @!P0 BRA `(.L_x_260) ;  /* 0xfffffffc00f08947 */ /* 0x004fea000383ffff */
[----:B------:R-:W-:Y:S05]  /*ae40*/  BRA `(.L_x_261) ;  /* 0xffffff8800d47947 */ /* 0x000fea000383ffff */
.L_x_76:
[----:B------:R-:W-:Y:S07]  /*ae50*/  MOV R0, UR8 ;  /* 0x0000000800007c02 */ /* 0x000fee0008000f00 */
.L_x_262:
[----:B-1----:R1:W2:Y:S02]  /*ae60*/  SYNCS.PHASECHK.TRANS64.TRYWAIT P0, [R0+URZ], R4 ;  /* 0x00000004000075a7 */ /* 0x0022a400080011ff */
[----:B--2---:R-:W-:Y:S05]  /*ae70*/  @!P0 NANOSLEEP.SYNCS 0x989680 ;  /* 0x009896800000895d */ /* 0x004fea0003900000 */
[----:B------:R-:W2:Y:S02]  /*ae80*/  @!P0 SYNCS.PHASECHK.TRANS64 P0, [R0+URZ], R4 ;  /* 0x00000004000085a7 */ /* 0x000ea400080010ff */
[----:B--2---:R-:W-:Y:S05]  /*ae90*/  @!P0 BRA `(.L_x_262) ;  /* 0xfffffffc00f08947 */ /* 0x004fea000383ffff */
[----:B------:R-:W-:Y:S05]  /*aea0*/  BRA `(.L_x_75) ;  /* 0xffffff8800e87947 */ /* 0x000fea000383ffff */
.L_x_80:
[----:B-1----:R-:W-:-:S07]  /*aeb0*/  MOV R0, UR8 ;  /* 0x0000000800007c02 */ /* 0x002fce0008000f00 */
.L_x_263:
[----:B-1----:R1:W2:Y:S02]  /*aec0*/  SYNCS.PHASECHK.TRANS64.TRYWAIT P0, [R0+URZ], R2 ;  /* 0x00000002000075a7 */ /* 0x0022a400080011ff */
[----:B--2---:R-:W-:Y:S05]  /*aed0*/  @!P0 NANOSLEEP.SYNCS 0x989680 ;  /* 0x009896800000895d */ /* 0x004fea0003900000 */
[----:B------:R-:W2:Y:S02]  /*aee0*/  @!P0 SYNCS.PHASECHK.TRANS64 P0, [R0+URZ], R2 ;  /* 0x00000002000085a7 */ /* 0x000ea400080010ff */
[----:B--2---:R-:W-:Y:S05]  /*aef0*/  @!P0 BRA `(.L_x_263) ;  /* 0xfffffffc00f08947 */ /* 0x004fea000383ffff */
[----:B------:R-:W-:Y:S05]  /*af00*/  BRA `(.L_x_264) ;  /* 0xffffff8c00dc7947 */ /* 0x000fea000383ffff */
.L_x_81:
[----:B------:R-:W-:-:S07]  /*af10*/  MOV R0, UR8 ;  /* 0x0000000800007c02 */ /* 0x000fce0008000f00 */
.L_x_265:
[----:B-1----:R1:W2:Y:S02]  /*af20*/  SYNCS.PHASECHK.TRANS64.TRYWAIT P0, [R0+URZ], R3 ;  /* 0x00000003000075a7 */ /* 0x0022a400080011ff */
[----:B--2---:R-:W-:Y:S05]  /*af30*/  @!P0 NANOSLEEP.SYNCS 0x989680 ;  /* 0x009896800000895d */ /* 0x004fea0003900000 */
[----:B------:R-:W2:Y:S02]  /*af40*/  @!P0 SYNCS.PHASECHK.TRANS64 P0, [R0+URZ], R3 ;  /* 0x00000003000085a7 */ /* 0x000ea400080010ff */
[----:B--2---:R-:W-:Y:S05]  /*af50*/  @!P0 BRA `(.L_x_265) ;  /* 0xfffffffc00f08947 */ /* 0x004fea000383ffff */
[----:B------:R-:W-:Y:S05]  /*af60*/  BRA `(.L_x_266) ;  /* 0xffffff8c00e87947 */ /* 0x000fea000383ffff */
.L_x_82:
[----:B------:R-:W-:-:S07]  /*af70*/  MOV R0, UR8 ;  /* 0x0000000800007c02 */ /* 0x000fce0008000f00 */
.L_x_267:
[----:B-1----:R1:W2:Y:S02]  /*af80*/  SYNCS.PHASECHK.TRANS64.TRYWAIT P0, [R0+URZ], R3 ;  /* 0x00000003000075a7 */ /* 0x0022a400080011ff */
[----:B--2---:R-:W-:Y:S05]  /*af90*/  @!P0 NANOSLEEP.SYNCS 0x989680 ;  /* 0x009896800000895d */ /* 0x004fea0003900000 */
[----:B------:R-:W2:Y:S02]  /*afa0*/  @!P0 SYNCS.PHASECHK.TRANS64 P0, [R0+URZ], R3 ;  /* 0x00000003000085a7 */ /* 0x000ea400080010ff */
[----:B--2---:R-:W-:Y:S05]  /*afb0*/  @!P0 BRA `(.L_x_267) ;  /* 0xfffffffc00f08947 */ /* 0x004fea000383ffff */
[----:B------:R-:W-:Y:S05]  /*afc0*/  BRA `(.L_x_268) ;  /* 0xffffff8c00f47947 */ /* 0x000fea000383ffff */
.L_x_85:
[----:B------:R-:W-:-:S07]  /*afd0*/  MOV R0, UR7 ;  /* 0x0000000700007c02 */ /* 0x000fce0008000f00 */
.L_x_269:
[----:B-1----:R1:W2:Y:S02]  /*afe0*/  SYNCS.PHASECHK.TRANS64.TRYWAIT P1, [R0+URZ+0x150], R2 ;  /* 0x00015002000075a7 */ /* 0x0022a400080211ff */
[----:B--2---:R-:W-:Y:S05]  /*aff0*/  @!P1 NANOSLEEP.SYNCS 0x989680 ;  /* 0x009896800000995d */ /* 0x004fea0003900000 */
[----:B------:R-:W2:Y:S02]  /*b000*/  @!P1 SYNCS.PHASECHK.TRANS64 P1, [R0+URZ+0x150], R2 ;  /* 0x00015002000095a7 */ /* 0x000ea400080210ff */
[----:B--2---:R-:W-:Y:S05]  /*b010*/  @!P1 BRA `(.L_x_269) ;  /* 0xfffffffc00f09947 */ /* 0x004fea000383ffff */
[----:B------:R-:W-:Y:S05]  /*b020*/  BRA `(.L_x_270) ;  /* 0xffffff9000407947 */ /* 0x000fea000383ffff */
.L_x_90:
[----:B--2---:R2:W4:Y:S02]  /*b030*/  SYNCS.PHASECHK.TRANS64.TRYWAIT P0, [R0+URZ+0xd0], R2 ;  /* 0x0000d002000075a7 */ /* 0x00452400080011ff */
[----:B----4-:R-:W-:Y:S05]  /*b040*/  @!P0 NANOSLEEP.SYNCS 0x989680 ;  /* 0x009896800000895d */ /* 0x010fea0003900000 */
[----:B------:R-:W4:Y:S02]  /*b050*/  @!P0 SYNCS.PHASECHK.TRANS64 P0, [R0+URZ+0xd0], R2 ;  /* 0x0000d002000085a7 */ /* 0x000f2400080010ff */
[----:B----4-:R-:W-:Y:S05]  /*b060*/  @!P0 BRA `(.L_x_90) ;  /* 0xfffffffc00f08947 */ /* 0x010fea000383ffff */
[----:B------:R-:W-:Y:S05]  /*b070*/  BRA `(.L_x_271) ;  /* 0xffffff9400547947 */ /* 0x000fea000383ffff */
.L_x_93:
[----:B------:R-:W-:Y:S07]  /*b080*/  MOV R0, UR7 ;  /* 0x0000000700007c02 */ /* 0x000fee0008000f00 */
.L_x_272:
[----:B--2---:R2:W4:Y:S02]  /*b090*/  SYNCS.PHASECHK.TRANS64.TRYWAIT P0, [R0+URZ+0xc8], R2 ;  /* 0x0000c802000075a7 */ /* 0x00452400080011ff */
[----:B----4-:R-:W-:Y:S05]  /*b0a0*/  @!P0 NANOSLEEP.SYNCS 0x989680 ;  /* 0x009896800000895d */ /* 0x010fea0003900000 */
[----:B------:R-:W4:Y:S02]  /*b0b0*/  @!P0 SYNCS.PHASECHK.TRANS64 P0, [R0+URZ+0xc8], R2 ;  /* 0x0000c802000085a7 */ /* 0x000f2400080010ff */
[----:B----4-:R-:W-:Y:S05]  /*b0c0*/  @!P0 BRA `(.L_x_272) ;  /* 0xfffffffc00f08947 */ /* 0x010fea000383ffff */
[----:B------:R-:W-:Y:S05]  /*b0d0*/  BRA `(.L_x_92) ;  /* 0xffffff9800347947 */ /* 0x000fea000383ffff */
.L_x_96:
[----:B------:R-:W-:Y:S07]  /*b0e0*/  MOV R0, UR7 ;  /* 0x0000000700007c02 */ /* 0x000fee0008000f00 */
.L_x_273:
[----:B-1----:R1:W2:Y:S02]  /*b0f0*/  SYNCS.PHASECHK.TRANS64.TRYWAIT P0, [R0+URZ+0xa0], R22 ;  /* 0x0000a016000075a7 */ /* 0x0022a400080011ff */
[----:B--2---:R-:W-:Y:S05]  /*b100*/  @!P0 NANOSLEEP.SYNCS 0x989680 ;  /* 0x009896800000895d */ /* 0x004fea0003900000 */
[----:B------:R-:W2:Y:S02]  /*b110*/  @!P0 SYNCS.PHASECHK.TRANS64 P0, [R0+URZ+0xa0], R22 ;  /* 0x0000a016000085a7 */ /* 0x000ea400080010ff */
[----:B--2---:R-:W-:Y:S05]  /*b120*/  @!P0 BRA `(.L_x_273) ;  /* 0xfffffffc00f08947 */ /* 0x004fea000383ffff */
[----:B------:R-:W-:Y:S05]  /*b130*/  BRA `(.L_x_274) ;  /* 0xffffff9800ac7947 */ /* 0x000fea000383ffff */
.L_x_97:
[----:B------:R-:W-:Y:S07]  /*b140*/  MOV R0, UR7 ;  /* 0x0000000700007c02 */ /* 0x000fee0008000f00 */
.L_x_275:
[----:B-1----:R1:W2:Y:S02]  /*b150*/  SYNCS.PHASECHK.TRANS64.TRYWAIT P0, [R0+URZ+0xa8], R22 ;  /* 0x0000a816000075a7 */ /* 0x0022a400080011ff */
[----:B--2---:R-:W-:Y:S05]  /*b160*/  @!P0 NANOSLEEP.SYNCS 0x989680 ;  /* 0x009896800000895d */ /* 0x004fea0003900000 */
[----:B------:R-:W2:Y:S02]  /*b170*/  @!P0 SYNCS.PHASECHK.TRANS64 P0, [R0+URZ+0xa8], R22 ;  /* 0x0000a816000085a7 */ /* 0x000ea400080010ff */
[----:B--2---:R-:W-:Y:S05]  /*b180*/  @!P0 BRA `(.L_x_275) ;  /* 0xfffffffc00f08947 */ /* 0x004fea000383ffff */
[----:B------:R-:W-:Y:S05]  /*b190*/  BRA `(.L_x_276) ;  /* 0xffffff9800e47947 */ /* 0x000fea000383ffff */
.L_x_98:
[----:B------:R-:W-:Y:S07]  /*b1a0*/  MOV R0, UR7 ;  /* 0x0000000700007c02 */ /* 0x000fee0008000f00 */
.L_x_277:
[----:B-1----:R1:W2:Y:S02]  /*b1b0*/  SYNCS.PHASECHK.TRANS64.TRYWAIT P0, [R0+URZ+0xb0], R22 ;  /* 0x0000b016000075a7 */ /* 0x0022a400080011ff */
[----:B--2---:R-:W-:Y:S05]  /*b1c0*/  @!P0 NANOSLEEP.SYNCS 0x989680 ;  /* 0x009896800000895d */ /* 0x004fea0003900000 */
[----:B------:R-:W2:Y:S02]  /*b1d0*/  @!P0 SYNCS.PHASECHK.TRANS64 P0, [R0+URZ+0xb0], R22 ;  /* 0x0000b016000085a7 */ /* 0x000ea400080010ff */
[----:B--2---:R-:W-:Y:S05]  /*b1e0*/  @!P0 BRA `(.L_x_277) ;  /* 0xfffffffc00f08947 */ /* 0x004fea000383ffff */
[----:B------:R-:W-:Y:S05]  /*b1f0*/  BRA `(.L_x_278) ;  /* 0xffffff9c00287947 */ /* 0x000fea000383ffff */
.L_x_99:
[----:B------:R-:W-:Y:S07]  /*b200*/  MOV R0, UR7 ;  /* 0x0000000700007c02 */ /* 0x000fee0008000f00 */
.L_x_279:
[----:B-1----:R1:W2:Y:S02]  /*b210*/  SYNCS.PHASECHK.TRANS64.TRYWAIT P0, [R0+URZ+0xb8], R22 ;  /* 0x0000b816000075a7 */ /* 0x0022a400080011ff */
[----:B--2---:R-:W-:Y:S05]  /*b220*/  @!P0 NANOSLEEP.SYNCS 0x989680 ;  /* 0x009896800000895d */ /* 0x004fea0003900000 */
[----:B------:R-:W2:Y:S02]  /*b230*/  @!P0 SYNCS.PHASECHK.TRANS64 P0, [R0+URZ+0xb8], R22 ;  /* 0x0000b816000085a7 */ /* 0x000ea400080010ff */
[----:B--2---:R-:W-:Y:S05]  /*b240*/  @!P0 BRA `(.L_x_279) ;  /* 0xfffffffc00f08947 */ /* 0x004fea000383ffff */
[----:B------:R-:W-:Y:S05]  /*b250*/  BRA `(.L_x_280) ;  /* 0xffffff9c00ac7947 */ /* 0x000fea000383ffff */
.L_x_101:
[----:B------:R-:W-:-:S07]  /*b260*/  MOV R0, UR7 ;  /* 0x0000000700007c02 */ /* 0x000fce0008000f00 */
.L_x_281:
[----:B-1----:R1:W4:Y:S02]  /*b270*/  SYNCS.PHASECHK.TRANS64.TRYWAIT P0, [R0+URZ+0xa0], R2 ;  /* 0x0000a002000075a7 */ /* 0x00232400080011ff */
[----:B----4-:R-:W-:Y:S05]  /*b280*/  @!P0 NANOSLEEP.SYNCS 0x989680 ;  /* 0x009896800000895d */ /* 0x010fea0003900000 */
[----:B------:R-:W4:Y:S02]  /*b290*/  @!P0 SYNCS.PHASECHK.TRANS64 P0, [R0+URZ+0xa0], R2 ;  /* 0x0000a002000085a7 */ /* 0x000f2400080010ff */
[----:B----4-:R-:W-:Y:S05]  /*b2a0*/  @!P0 BRA `(.L_x_281) ;  /* 0xfffffffc00f08947 */ /* 0x010fea000383ffff */
[----:B------:R-:W-:Y:S05]  /*b2b0*/  BRA `(.L_x_282) ;  /* 0xffffffa0001c7947 */ /* 0x000fea000383ffff */
.L_x_102:
[----:B-1----:R-:W-:-:S07]  /*b2c0*/  MOV R0, UR7 ;  /* 0x0000000700007c02 */ /* 0x002fce0008000f00 */
.L_x_283:
[----:B-1----:R1:W4:Y:S02]  /*b2d0*/  SYNCS.PHASECHK.TRANS64.TRYWAIT P0, [R0+URZ+0xa8], R2 ;  /* 0x0000a802000075a7 */ /* 0x00232400080011ff */
[----:B----4-:R-:W-:Y:S05]  /*b2e0*/  @!P0 NANOSLEEP.SYNCS 0x989680 ;  /* 0x009896800000895d */ /* 0x010fea0003900000 */
[----:B------:R-:W4:Y:S02]  /*b2f0*/  @!P0 SYNCS.PHASECHK.TRANS64 P0, [R0+URZ+0xa8], R2 ;  /* 0x0000a802000085a7 */ /* 0x000f2400080010ff */
[----:B----4-:R-:W-:Y:S05]  /*b300*/  @!P0 BRA `(.L_x_283) ;  /* 0xfffffffc00f08947 */ /* 0x010fea000383ffff */
[----:B------:R-:W-:Y:S05]  /*b310*/  BRA `(.L_x_284) ;  /* 0xffffffa0000c7947 */ /* 0x000fea000383ffff */
.L_x_103:
[----:B-1----:R-:W-:-:S07]  /*b320*/  MOV R0, UR7 ;  /* 0x0000000700007c02 */ /* 0x002fce0008000f00 */
.L_x_285:
[----:B-1----:R1:W4:Y:S02]  /*b330*/  SYNCS.PHASECHK.TRANS64.TRYWAIT P0, [R0+URZ+0xb0], R2 ;  /* 0x0000b002000075a7 */ /* 0x00232400080011ff */
[----:B----4-:R-:W-:Y:S05]  /*b340*/  @!P0 NANOSLEEP.SYNCS 0x989680 ;  /* 0x009896800000895d */ /* 0x010fea0003900000 */
[----:B------:R-:W4:Y:S02]  /*b350*/  @!P0 SYNCS.PHASECHK.TRANS64 P0, [R0+URZ+0xb0], R2 ;  /* 0x0000b002000085a7 */ /* 0x000f2400080010ff */
[----:B----4-:R-:W-:Y:S05]  /*b360*/  @!P0 BRA `(.L_x_285) ;  /* 0xfffffffc00f08947 */ /* 0x010fea000383ffff */
[----:B------:R-:W-:Y:S05]  /*b370*/  BRA `(.L_x_286) ;  /* 0xffffff9c00fc7947 */ /* 0x000fea000383ffff */
.L_x_105:
[----:B-1----:R1:W2:Y:S02]  /*b380*/  SYNCS.PHASECHK.TRANS64.TRYWAIT P0, [R0+URZ+0xd0], R2 ;  /* 0x0000d002000075a7 */ /* 0x0022a400080011ff */
[----:B--2---:R-:W-:Y:S05]  /*b390*/  @!P0 NANOSLEEP.SYNCS 0x989680 ;  /* 0x009896800000895d */ /* 0x004fea0003900000 */
[----:B------:R-:W2:Y:S02]  /*b3a0*/  @!P0 SYNCS.PHASECHK.TRANS64 P0, [R0+URZ+0xd0], R2 ;  /* 0x0000d002000085a7 */ /* 0x000ea400080010ff */
[----:B--2---:R-:W-:Y:S05]  /*b3b0*/  @!P0 BRA `(.L_x_105) ;  /* 0xfffffffc00f08947 */ /* 0x004fea000383ffff */
[----:B------:R-:W-:Y:S05]  /*b3c0*/  BRA `(.L_x_287) ;  /* 0xffffffa000947947 */ /* 0x000fea000383ffff */
.L_x_119:
[----:B-1----:R1:W2:Y:S02]  /*b3d0*/  SYNCS.PHASECHK.TRANS64.TRYWAIT P0, [R2+URZ+0x80], R0 ;  /* 0x00008000020075a7 */ /* 0x0022a400080011ff */
[----:B--2---:R-:W-:Y:S05]  /*b3e0*/  @!P0 NANOSLEEP.SYNCS 0x989680 ;  /* 0x009896800000895d */ /* 0x004fea0003900000 */
[----:B------:R-:W2:Y:S02]  /*b3f0*/  @!P0 SYNCS.PHASECHK.TRANS64 P0, [R2+URZ+0x80], R0 ;  /* 0x00008000020085a7 */ /* 0x000ea400080010ff */
[----:B--2---:R-:W-:Y:S05]  /*b400*/  @!P0 BRA `(.L_x_119) ;  /* 0xfffffffc00f08947 */ /* 0x004fea000383ffff */
[----:B------:R-:W-:Y:S05]  /*b410*/  BRA `(.L_x_118) ;  /* 0xffffffac00f47947 */ /* 0x000fea000383ffff */
.L_x_122:
[----:B------:R1:W1:Y:S02]  /*b420*/  SYNCS.PHASECHK.TRANS64.TRYWAIT P1, [R112+URZ+0xf0], R0 ;  /* 0x0000f000700075a7 */ /* 0x00026400080211ff */
[----:B-1----:R-:W-:Y:S05]  /*b430*/  @!P1 NANOSLEEP.SYNCS 0x989680 ;  /* 0x009896800000995d */ /* 0x002fea0003900000 */
[----:B------:R-:W1:Y:S02]  /*b440*/  @!P1 SYNCS.PHASECHK.TRANS64 P1, [R112+URZ+0xf0], R0 ;  /* 0x0000f000700095a7 */ /* 0x000e6400080210ff */
[----:B-1----:R-:W-:Y:S05]  /*b450*/  @!P1 BRA `(.L_x_122) ;  /* 0xfffffffc00f09947 */ /* 0x002fea000383ffff */
[----:B------:R-:W-:Y:S05]  /*b460*/  BRA `(.L_x_121) ;  /* 0xffffffb000447947 */ /* 0x000fea000383ffff */
        .weak           $__internal_0_$__cuda_sm10x_tcgen05_guardrail_trap_col_being_dealloced_not_returned_by_alloc
        .type           $__internal_0_$__cuda_sm10x_tcgen05_guardrail_trap_col_being_dealloced_not_returned_by_alloc,@function
        .size           $__internal_0_$__cuda_sm10x_tcgen05_guardrail_trap_col_being_dealloced_not_returned_by_alloc,($__internal_1_$__cuda_sm10x_tcgen05_guardrail_trap_phase_invalid_during_alloc - $__internal_0_$__cuda_sm10x_tcgen05_guardrail_trap_col_being_dealloced_not_returned_by_alloc)
$__internal_0_$__cuda_sm10x_tcgen05_guardrail_trap_col_being_dealloced_not_returned_by_alloc:
[----:B------:R-:W-:Y:S05]  /*b470*/  BPT.TRAP 0x1 ;  /* 0x000000040000795c */ /* 0x000fea0000300000 */
[----:B------:R-:W-:-:S04]  /*b480*/  HFMA2 R3, -RZ, RZ, 0, 0 ;  /* 0x00000000ff037431 */ /* 0x000fc800000001ff */
[----:B------:R-:W-:Y:S05]  /*b490*/  RET.REL.NODEC R2 `(_ZN7cutlass13device_kernelINS_4gemm6kernel13GemmUniversalIN4cute5tupleIJiiiiEEENS1_10collective13CollectiveMmaINS1_35MainloopSm100TmaUmmaWarpSpecializedILi8ELi2ELi4ENS5_IJNS4_1CILi2EEENSA_ILi1EEESC_EEEEENS5_IJNSA_ILi256EEENSA_ILi128EEENSA_ILi64EEEEEENS_6half_tENS5_IJlSC_lEEESJ_SK_NS4_8TiledMMAINS4_8MMA_AtomIJNS4_26SM100_MMA_F16BF16_2x1SM_SSISJ_SJ_fLi256ELi128ELNS4_4UMMA5MajorE0ELSP_0ELNSO_7ScaleInE0ELSQ_0EEEEEENS4_6LayoutINS5_IJSC_SC_SC_EEENS5_IJNSA_ILi0EEESV_SV_EEEEENS5_IJNS4_10UnderscoreESY_SY_EEEEENS4_18SM100_TMA_2SM_LOADENS4_14ComposedLayoutINS4_7SwizzleILi3ELi4ELi3EEENS4_18smem_ptr_flag_bitsILi16EEENST_INS5_IJNSA_ILi8EEESH_EEENS5_IJSH_SC_EEEEEEEvNS4_8identityES11_S1B_vS1C_EENS_8epilogue10collective18CollectiveEpilogueINS1E_23Sm100TmaWarpSpecializedILi4ELi2ELi32ELb1ELb0EEEJNS5_IJSG_SG_SH_EEENS5_IJNST_ISG_SC_EENST_INSA_ILi32EEESC_EEEEESJ_SK_SJ_SK_NS1E_6fusion15FusionCallbacksIS1I_NS1O_13LinCombEltActINS1E_6thread4SiLuESJ_fSJ_fLNS_15FloatRoundStyleE2EEES1J_S1N_JEEENS4_5SM1004TMEM4LOAD26SM100_TMEM_LOAD_32dp32b32xENS4_13SM90_TMA_LOADENS12_INS13_ILi2ELi4ELi3EEES16_NST_INS5_IJS17_S1L_EEENS5_IJS1L_SC_EEEEEEENS4_39AutoVectorizingCopyWithAssumedAlignmentILi128EEENS4_14SM90_TMA_STOREES25_S27_S27_EEEvvEEEEvNT_6ParamsE) ;  /* 0xffffff4802d87950 */ /* 0x000fea0003c3ffff */
        .weak           $__internal_1_$__cuda_sm10x_tcgen05_guardrail_trap_phase_invalid_during_alloc
        .type           $__internal_1_$__cuda_sm10x_tcgen05_guardrail_trap_phase_invalid_during_alloc,@function
        .size           $__internal_1_$__cuda_sm10x_tcgen05_guardrail_trap_phase_invalid_during_alloc,($__internal_2_$__cuda_sm10x_tcgen05_guardrail_trap_unallocated_columns_being_dealloced - $__internal_1_$__cuda_sm10x_tcgen05_guardrail_trap_phase_invalid_during_alloc)
$__internal_1_$__cuda_sm10x_tcgen05_guardrail_trap_phase_invalid_during_alloc:
[----:B------:R-:W-:Y:S05]  /*b4a0*/  BPT.TRAP 0x1 ;  /* 0x000000040000795c */ /* 0x000fea0000300000 */
[----:B------:R-:W-:-:S04]  /*b4b0*/  MOV R3, 0x0 ;  /* 0x0000000000037802 */ /* 0x000fc80000000f00 */
[----:B------:R-:W-:Y:S05]  /*b4c0*/  RET.REL.NODEC R2 `(_ZN7cutlass13device_kernelINS_4gemm6kernel13GemmUniversalIN4cute5tupleIJiiiiEEENS1_10collective13CollectiveMmaINS1_35MainloopSm100TmaUmmaWarpSpecializedILi8ELi2ELi4ENS5_IJNS4_1CILi2EEENSA_ILi1EEESC_EEEEENS5_IJNSA_ILi256EEENSA_ILi128EEENSA_ILi64EEEEEENS_6half_tENS5_IJlSC_lEEESJ_SK_NS4_8TiledMMAINS4_8MMA_AtomIJNS4_26SM100_MMA_F16BF16_2x1SM_SSISJ_SJ_fLi256ELi128ELNS4_4UMMA5MajorE0ELSP_0ELNSO_7ScaleInE0ELSQ_0EEEEEENS4_6LayoutINS5_IJSC_SC_SC_EEENS5_IJNSA_ILi0EEESV_SV_EEEEENS5_IJNS4_10UnderscoreESY_SY_EEEEENS4_18SM100_TMA_2SM_LOADENS4_14ComposedLayoutINS4_7SwizzleILi3ELi4ELi3EEENS4_18smem_ptr_flag_bitsILi16EEENST_INS5_IJNSA_ILi8EEESH_EEENS5_IJSH_SC_EEEEEEEvNS4_8identityES11_S1B_vS1C_EENS_8epilogue10collective18CollectiveEpilogueINS1E_23Sm100TmaWarpSpecializedILi4ELi2ELi32ELb1ELb0EEEJNS5_IJSG_SG_SH_EEENS5_IJNST_ISG_SC_EENST_INSA_ILi32EEESC_EEEEESJ_SK_SJ_SK_NS1E_6fusion15FusionCallbacksIS1I_NS1O_13LinCombEltActINS1E_6thread4SiLuESJ_fSJ_fLNS_15FloatRoundStyleE2EEES1J_S1N_JEEENS4_5SM1004TMEM4LOAD26SM100_TMEM_LOAD_32dp32b32xENS4_13SM90_TMA_LOADENS12_INS13_ILi2ELi4ELi3EEES16_NST_INS5_IJS17_S1L_EEENS5_IJS1L_SC_EEEEEEENS4_39AutoVectorizingCopyWithAssumedAlignmentILi128EEENS4_14SM90_TMA_STOREES25_S27_S27_EEEvvEEEEvNT_6ParamsE) ;  /* 0xffffff4802cc7950 */ /* 0x000fea0003c3ffff */
        .weak           $__internal_2_$__cuda_sm10x_tcgen05_guardrail_trap_unallocated_columns_being_dealloced
        .type           $__internal_2_$__cuda_sm10x_tcgen05_guardrail_trap_unallocated_columns_being_dealloced,@function
        .size           $__internal_2_$__cuda_sm10x_tcgen05_guardrail_trap_unallocated_columns_being_dealloced,($__internal_3_$__cuda_sm20_rcp_rn_f32_slowpath - $__internal_2_$__cuda_sm10x_tcgen05_guardrail_trap_unallocated_columns_being_dealloced)
$__internal_2_$__cuda_sm10x_tcgen05_guardrail_trap_unallocated_columns_being_dealloced:
[----:B------:R-:W-:Y:S05]  /*b4d0*/  BPT.TRAP 0x1 ;  /* 0x000000040000795c */ /* 0x000fea0000300000 */
[----:B------:R-:W-:-:S04]  /*b4e0*/  HFMA2 R3, -RZ, RZ, 0, 0 ;  /* 0x00000000ff037431 */ /* 0x000fc800000001ff */
[----:B------:R-:W-:Y:S05]  /*b4f0*/  RET.REL.NODEC R2 `(_ZN7cutlass13device_kernelINS_4gemm6kernel13GemmUniversalIN4cute5tupleIJiiiiEEENS1_10collective13CollectiveMmaINS1_35MainloopSm100TmaUmmaWarpSpecializedILi8ELi2ELi4ENS5_IJNS4_1CILi2EEENSA_ILi1EEESC_EEEEENS5_IJNSA_ILi256EEENSA_ILi128EEENSA_ILi64EEEEEENS_6half_tENS5_IJlSC_lEEESJ_SK_NS4_8TiledMMAINS4_8MMA_AtomIJNS4_26SM100_MMA_F16BF16_2x1SM_SSISJ_SJ_fLi256ELi128ELNS4_4UMMA5MajorE0ELSP_0ELNSO_7ScaleInE0ELSQ_0EEEEEENS4_6LayoutINS5_IJSC_SC_SC_EEENS5_IJNSA_ILi0EEESV_SV_EEEEENS5_IJNS4_10UnderscoreESY_SY_EEEEENS4_18SM100_TMA_2SM_LOADENS4_14ComposedLayoutINS4_7SwizzleILi3ELi4ELi3EEENS4_18smem_ptr_flag_bitsILi16EEENST_INS5_IJNSA_ILi8EEESH_EEENS5_IJSH_SC_EEEEEEEvNS4_8identityES11_S1B_vS1C_EENS_8epilogue10collective18CollectiveEpilogueINS1E_23Sm100TmaWarpSpecializedILi4ELi2ELi32ELb1ELb0EEEJNS5_IJSG_SG_SH_EEENS5_IJNST_ISG_SC_EENST_INSA_ILi32EEESC_EEEEESJ_SK_SJ_SK_NS1E_6fusion15FusionCallbacksIS1I_NS1O_13LinCombEltActINS1E_6thread4SiLuESJ_fSJ_fLNS_15FloatRoundStyleE2EEES1J_S1N_JEEENS4_5SM1004TMEM4LOAD26SM100_TMEM_LOAD_32dp32b32xENS4_13SM90_TMA_LOADENS12_INS13_ILi2ELi4ELi3EEES16_NST_INS5_IJS17_S1L_EEENS5_IJS1L_SC_EEEEEEENS4_39AutoVectorizingCopyWithAssumedAlignmentILi128EEENS4_14SM90_TMA_STOREES25_S27_S27_EEEvvEEEEvNT_6ParamsE) ;  /* 0xffffff4802c07950 */ /* 0x000fea0003c3ffff */
        .weak           $__internal_3_$__cuda_sm20_rcp_rn_f32_slowpath
        .type           $__internal_3_$__cuda_sm20_rcp_rn_f32_slowpath,@function
        .size           $__internal_3_$__cuda_sm20_rcp_rn_f32_slowpath,(.L_x_293 - $__internal_3_$__cuda_sm20_rcp_rn_f32_slowpath)
$__internal_3_$__cuda_sm20_rcp_rn_f32_slowpath:
[----:B------:R-:W-:Y:S01]  /*b500*/  IMAD.SHL.U32 R80, R83, 0x2, RZ ;  /* 0x0000000253507824 */ /* 0x000fe200078e00ff */
[----:B------:R-:W-:Y:S04]  /*b510*/  BSSY.RECONVERGENT B0, `(.L_x_288) ;  /* 0x0000030000007945 */ /* 0x000fe80003800200 */
[----:B------:R-:W-:-:S04]  /*b520*/  SHF.R.U32.HI R80, RZ, 0x18, R80 ;  /* 0x00000018ff507819 */ /* 0x000fc80000011650 */
[----:B------:R-:W-:-:S13]  /*b530*/  ISETP.NE.U32.AND P0, PT, R80, RZ, PT ;  /* 0x000000ff5000720c */ /* 0x000fda0003f05070 */
[----:B------:R-:W-:Y:S05]  /*b540*/  @P0 BRA `(.L_x_289) ;  /* 0x0000000000280947 */ /* 0x000fea0003800000 */
[----:B------:R-:W-:-:S04]  /*b550*/  SHF.L.U32 R64, R83, 0x1, RZ ;  /* 0x0000000153407819 */ /* 0x000fc800000006ff */
[----:B------:R-:W-:-:S13]  /*b560*/  ISETP.NE.AND P0, PT, R64, RZ, PT ;  /* 0x000000ff4000720c */ /* 0x000fda0003f05270 */
[----:B------:R-:W-:Y:S01]  /*b570*/  @P0 FFMA R80, R83, 1.84467440737095516160e+19, RZ ;  /* 0x5f80000053500823 */ /* 0x000fe200000000ff */
[----:B------:R-:W-:Y:S08]  /*b580*/  @!P0 MUFU.RCP R81, R83 ;  /* 0x0000005300518308 */ /* 0x000ff00000001000 */
[----:B------:R-:W1:Y:S02]  /*b590*/  @P0 MUFU.RCP R64, R80 ;  /* 0x0000005000400308 */ /* 0x000e640000001000 */
[----:B-1----:R-:W-:-:S04]  /*b5a0*/  @P0 FFMA R80, R80, R64, -1 ;  /* 0xbf80000050500423 */ /* 0x002fc80000000040 */
[----:B------:R-:W-:-:S04]  /*b5b0*/  @P0 FADD.FTZ R80, -R80, -RZ ;  /* 0x800000ff50500221 */ /* 0x000fc80000010100 */
[----:B------:R-:W-:-:S04]  /*b5c0*/  @P0 FFMA R80, R64, R80, R64 ;  /* 0x0000005040500223 */ /* 0x000fc80000000040 */
[----:B------:R-:W-:Y:S01]  /*b5d0*/  @P0 FFMA R81, R80, 1.84467440737095516160e+19, RZ ;  /* 0x5f80000050510823 */ /* 0x000fe200000000ff */
[----:B------:R-:W-:Y:S05]  /*b5e0*/  BRA `(.L_x_290) ;  /* 0x0000000000887947 */ /* 0x000fea0003800000 */
.L_x_289:
[----:B------:R-:W-:-:S04]  /*b5f0*/  IADD3 R64, PT, PT, R80, -0xfd, RZ ;  /* 0xffffff0350407810 */ /* 0x000fc80007ffe0ff */
[----:B------:R-:W-:-:S13]  /*b600*/  ISETP.GT.U32.AND P0, PT, R64, 0x1, PT ;  /* 0x000000014000780c */ /* 0x000fda0003f04070 */
[----:B------:R-:W-:Y:S05]  /*b610*/  @P0 BRA `(.L_x_291) ;  /* 0x0000000000780947 */ /* 0x000fea0003800000 */
[----:B------:R-:W-:Y:S01]  /*b620*/  LOP3.LUT R84, R83, 0x7fffff, RZ, 0xc0, !PT ;  /* 0x007fffff53547812 */ /* 0x000fe200078ec0ff */
[----:B------:R-:W-:Y:S02]  /*b630*/  IMAD.MOV.U32 R81, RZ, RZ, 0x3 ;  /* 0x00000003ff517424 */ /* 0x000fe400078e00ff */
[----:B------:R-:W-:Y:S01]  /*b640*/  VIADD R80, R80, 0xffffff04 ;  /* 0xffffff0450507836 */ /* 0x000fe20000000000 */
[----:B------:R-:W-:Y:S02]  /*b650*/  LOP3.LUT R84, R84, 0x3f800000, RZ, 0xfc, !PT ;  /* 0x3f80000054547812 */ /* 0x000fe400078efcff */
[----:B------:R-:W-:Y:S02]  /*b660*/  SHF.L.U32 R81, R81, R64, RZ ;  /* 0x0000004051517219 */ /* 0x000fe400000006ff */
[----:B------:R-:W1:Y:S02]  /*b670*/  MUFU.RCP R85, R84 ;  /* 0x0000005400557308 */ /* 0x000e640000001000 */
[----:B-1----:R-:W-:-:S04]  /*b680*/  FFMA R84, R84, R85, -1 ;  /* 0xbf80000054547423 */ /* 0x002fc80000000055 */
[----:B------:R-:W-:-:S04]  /*b690*/  FADD.FTZ R84, -R84, -RZ ;  /* 0x800000ff54547221 */ /* 0x000fc80000010100 */
[CCC-:B------:R-:W-:Y:S01]  /*b6a0*/  FFMA.RM R86, R85.reuse, R84.reuse, R85.reuse ;  /* 0x0000005455567223 */ /* 0x1c0fe20000004055 */
[----:B------:R-:W-:-:S04]  /*b6b0*/  FFMA.RP R84, R85, R84, R85 ;  /* 0x0000005455547223 */ /* 0x000fc80000008055 */
[C---:B------:R-:W-:Y:S02]  /*b6c0*/  LOP3.LUT R85, R86.reuse, 0x7fffff, RZ, 0xc0, !PT ;  /* 0x007fffff56557812 */ /* 0x040fe400078ec0ff */
[----:B------:R-:W-:Y:S02]  /*b6d0*/  FSETP.NEU.FTZ.AND P0, PT, R86, R84, PT ;  /* 0x000000545600720b */ /* 0x000fe40003f1d000 */
[----:B------:R-:W-:Y:S02]  /*b6e0*/  LOP3.LUT R85, R85, 0x800000, RZ, 0xfc, !PT ;  /* 0x0080000055557812 */ /* 0x000fe400078efcff */
[----:B------:R-:W-:Y:S02]  /*b6f0*/  SEL R84, RZ, 0xffffffff, !P0 ;  /* 0xffffffffff547807 */ /* 0x000fe40004000000 */
[----:B------:R-:W-:Y:S02]  /*b700*/  LOP3.LUT R81, R81, R85, RZ, 0xc0, !PT ;  /* 0x0000005551517212 */ /* 0x000fe400078ec0ff */
[----:B------:R-:W-:Y:S01]  /*b710*/  SHF.R.U32.HI R80, RZ, R80, R85 ;  /* 0x00000050ff507219 */ /* 0x000fe20000011655 */
[----:B------:R-:W-:Y:S01]  /*b720*/  IMAD.MOV R84, RZ, RZ, -R84 ;  /* 0x000000ffff547224 */ /* 0x000fe200078e0a54 */
[----:B------:R-:W-:-:S04]  /*b730*/  SHF.R.U32.HI R81, RZ, R64, R81 ;  /* 0x00000040ff517219 */ /* 0x000fc80000011651 */
[----:B------:R-:W-:Y:S02]  /*b740*/  LOP3.LUT P1, RZ, R84, R64, R85, 0xf8, !PT ;  /* 0x0000004054ff7212 */ /* 0x000fe4000782f855 */
[C---:B------:R-:W-:Y:S02]  /*b750*/  LOP3.LUT P2, RZ, R81.reuse, 0x1, RZ, 0xc0, !PT ;  /* 0x0000000151ff7812 */ /* 0x040fe4000784c0ff */
[----:B------:R-:W-:-:S04]  /*b760*/  LOP3.LUT P0, RZ, R81, 0x2, RZ, 0xc0, !PT ;  /* 0x0000000251ff7812 */ /* 0x000fc8000780c0ff */
[----:B------:R-:W-:-:S04]  /*b770*/  PLOP3.LUT P0, PT, P2, P1, P0, 0xe0, 0x0 ;  /* 0x000000000000781c */ /* 0x000fc80001703c00 */
[----:B------:R-:W-:Y:S02]  /*b780*/  SEL R64, RZ, 0x1, !P0 ;  /* 0x00000001ff407807 */ /* 0x000fe40004000000 */
[----:B------:R-:W-:-:S03]  /*b790*/  LOP3.LUT P0, RZ, R83, 0x7fffff, RZ, 0xc0, !PT ;  /* 0x007fffff53ff7812 */ /* 0x000fc6000780c0ff */
[----:B------:R-:W-:-:S05]  /*b7a0*/  IMAD.MOV R64, RZ, RZ, -R64 ;  /* 0x000000ffff407224 */ /* 0x000fca00078e0a40 */
[----:B------:R-:W-:-:S13]  /*b7b0*/  ISETP.GE.AND P1, PT, R64, RZ, PT ;  /* 0x000000ff4000720c */ /* 0x000fda0003f26270 */
[----:B------:R-:W-:-:S04]  /*b7c0*/  @!P1 VIADD R80, R80, 0x1 ;  /* 0x0000000150509836 */ /* 0x000fc80000000000 */
[----:B------:R-:W-:-:S05]  /*b7d0*/  @!P0 IMAD.SHL.U32 R80, R80, 0x2, RZ ;  /* 0x0000000250508824 */ /* 0x000fca00078e00ff */
[----:B------:R-:W-:Y:S01]  /*b7e0*/  LOP3.LUT R81, R80, 0x80000000, R83, 0xf8, !PT ;  /* 0x8000000050517812 */ /* 0x000fe200078ef853 */
[----:B------:R-:W-:Y:S05]  /*b7f0*/  BRA `(.L_x_290) ;  /* 0x0000000000047947 */ /* 0x000fea0003800000 */
.L_x_291:
[----:B------:R1:W2:Y:S02]  /*b800*/  MUFU.RCP R81, R83 ;  /* 0x0000005300517308 */ /* 0x0002a40000001000 */
.L_x_290:
[----:B------:R-:W-:Y:S05]  /*b810*/  BSYNC.RECONVERGENT B0 ;  /* 0x0000000000007941 */ /* 0x000fea0003800200 */
.L_x_288:
[----:B-1----:R-:W-:Y:S01]  /*b820*/  HFMA2 R83, -RZ, RZ, 0, 0 ;  /* 0x00000000ff537431 */ /* 0x002fe200000001ff */
[----:B--2---:R-:W-:-:S03]  /*b830*/  MOV R64, R81 ;  /* 0x0000005100407202 */ /* 0x004fc60000000f00 */
[----:B------:R-:W-:Y:S05]  /*b840*/  RET.REL.NODEC R82 `(_ZN7cutlass13device_kernelINS_4gemm6kernel13GemmUniversalIN4cute5tupleIJiiiiEEENS1_10collective13CollectiveMmaINS1_35MainloopSm100TmaUmmaWarpSpecializedILi8ELi2ELi4ENS5_IJNS4_1CILi2EEENSA_ILi1EEESC_EEEEENS5_IJNSA_ILi256EEENSA_ILi128EEENSA_ILi64EEEEEENS_6half_tENS5_IJlSC_lEEESJ_SK_NS4_8TiledMMAINS4_8MMA_AtomIJNS4_26SM100_MMA_F16BF16_2x1SM_SSISJ_SJ_fLi256ELi128ELNS4_4UMMA5MajorE0ELSP_0ELNSO_7ScaleInE0ELSQ_0EEEEEENS4_6LayoutINS5_IJSC_SC_SC_EEENS5_IJNSA_ILi0EEESV_SV_EEEEENS5_IJNS4_10UnderscoreESY_SY_EEEEENS4_18SM100_TMA_2SM_LOADENS4_14ComposedLayoutINS4_7SwizzleILi3ELi4ELi3EEENS4_18smem_ptr_flag_bitsILi16EEENST_INS5_IJNSA_ILi8EEESH_EEENS5_IJSH_SC_EEEEEEEvNS4_8identityES11_S1B_vS1C_EENS_8epilogue10collective18CollectiveEpilogueINS1E_23Sm100TmaWarpSpecializedILi4ELi2ELi32ELb1ELb0EEEJNS5_IJSG_SG_SH_EEENS5_IJNST_ISG_SC_EENST_INSA_ILi32EEESC_EEEEESJ_SK_SJ_SK_NS1E_6fusion15FusionCallbacksIS1I_NS1O_13LinCombEltActINS1E_6thread4SiLuESJ_fSJ_fLNS_15FloatRoundStyleE2EEES1J_S1N_JEEENS4_5SM1004TMEM4LOAD26SM100_TMEM_LOAD_32dp32b32xENS4_13SM90_TMA_LOADENS12_INS13_ILi2ELi4ELi3EEES16_NST_INS5_IJS17_S1L_EEENS5_IJS1L_SC_EEEEEEENS4_39AutoVectorizingCopyWithAssumedAlignmentILi128EEENS4_14SM90_TMA_STOREES25_S27_S27_EEEvvEEEEvNT_6ParamsE) ;  /* 0xffffff4452ec7950 */ /* 0x000fea0003c3ffff */
.L_x_292:
[----:B------:R-:W-:-:S00]  /*b850*/  BRA `(.L_x_292) ;  /* 0xfffffffc00fc7947 */ /* 0x000fc0000383ffff */
[----:B------:R-:W-:-:S00]  /*b860*/  NOP ;  /* 0x0000000000007918 */ /* 0x000fc00000000000 */
        /* <DEDUP_REMOVED lines=9> */
.L_x_293:


//--------------------- .nv.global.init           --------------------------
	.section	.nv.global.init,"aw",@progbits
.nv.global.init:
	.type		$str$27,@object
	.size		$str$27,($str$28 - $str$27)
$str$27:
        /*0000*/ 	.byte	0x28, 0x61, 0x64, 0x64, 0x72, 0x65, 0x73, 0x73, 0x20, 0x26, 0x20, 0x6d, 0x61, 0x73, 0x6b, 0x29
        /*0010*/ 	.byte	0x20, 0x3d, 0x3d, 0x20, 0x30, 0x00
	.type		$str$28,@object
	.size		$str$28,($str$26 - $str$28)
$str$28:
        /*0016*/ 	.byte	0x2f, 0x74, 0x6d, 0x70, 0x2f, 0x63, 0x75, 0x74, 0x6c, 0x61, 0x73, 0x73, 0x5f, 0x73, 0x77, 0x65
        /*0026*/ 	.byte	0x65, 0x70, 0x5f, 0x73, 0x72, 0x63, 0x2f, 0x69, 0x6e, 0x63, 0x6c, 0x75, 0x64, 0x65, 0x2f, 0x63
        /*0036*/ 	.byte	0x75, 0x74, 0x65, 0x2f, 0x70, 0x6f, 0x69, 0x6e, 0x74, 0x65, 0x72, 0x5f, 0x66, 0x6c, 0x61, 0x67
        /*0046*/ 	.byte	0x67, 0x65, 0x64, 0x2e, 0x68, 0x70, 0x70, 0x00
	.type		$str$26,@object
	.size		$str$26,($str$25 - $str$26)
$str$26:
        /*004e*/ 	.byte	0x2f, 0x74, 0x6d, 0x70, 0x2f, 0x63, 0x75, 0x74, 0x6c, 0x61, 0x73, 0x73, 0x5f, 0x73, 0x77, 0x65
        /*005e*/ 	.byte	0x65, 0x70, 0x5f, 0x73, 0x72, 0x63, 0x2f, 0x69, 0x6e, 0x63, 0x6c, 0x75, 0x64, 0x65, 0x2f, 0x63
        /*006e*/ 	.byte	0x75, 0x74, 0x65, 0x2f, 0x61, 0x74, 0x6f, 0x6d, 0x2f, 0x63, 0x6f, 0x70, 0x79, 0x5f, 0x74, 0x72
        /*007e*/ 	.byte	0x61, 0x69, 0x74, 0x73, 0x5f, 0x73, 0x6d, 0x31, 0x30, 0x30, 0x2e, 0x68, 0x70, 0x70, 0x00
	.type		$str$25,@object
	.size		$str$25,(__unnamed_1 - $str$25)
$str$25:
        /*008d*/ 	.byte	0x28, 0x28, 0x75, 0x69, 0x6e, 0x74, 0x33, 0x32, 0x5f, 0x74, 0x28, 0x74, 0x68, 0x72, 0x65, 0x61
        /*009d*/ 	.byte	0x64, 0x49, 0x64, 0x78, 0x2e, 0x78, 0x29, 0x20, 0x2f, 0x20, 0x33, 0x32, 0x29, 0x20, 0x25, 0x20
        /*00ad*/ 	.byte	0x34, 0x29, 0x20, 0x3d, 0x3d, 0x20, 0x28, 0x28, 0x28, 0x74, 0x6d, 0x65, 0x6d, 0x5f, 0x61, 0x64
        /*00bd*/ 	.byte	0x64, 0x72, 0x20, 0x3e, 0x3e, 0x20, 0x31, 0x36, 0x29, 0x20, 0x2f, 0x20, 0x33, 0x32, 0x29, 0x20
        /*00cd*/ 	.byte	0x25, 0x20, 0x34, 0x29, 0x00
	.type		__unnamed_1,@object
	.size		__unnamed_1,(__unnamed_2 - __unnamed_1)
__unnamed_1:
        /*00d2*/ 	.byte	0x61, 0x75, 0x74, 0x6f, 0x20, 0x63, 0x75, 0x74, 0x65, 0x3a, 0x3a, 0x61, 0x73, 0x5f, 0x70, 0x6f
        /* <DEDUP_REMOVED lines=24> */
        /*0262*/ 	.byte	0x3e, 0x3e, 0x3e, 0x3e, 0x5d, 0x00
	.type		__unnamed_2,@object
	.size		__unnamed_2,(.L_2 - __unnamed_2)
__unnamed_2:
        /* <DEDUP_REMOVED lines=42> */
        /*0508*/ 	.byte	0x3e, 0x3e, 0x5d, 0x00
.L_2:


//--------------------- .nv.shared._ZN7cutlass13device_kernelINS_4gemm6kernel13GemmUniversalIN4cute5tupleIJiiiiEEENS1_10collective13CollectiveMmaINS1_35MainloopSm100TmaUmmaWarpSpecializedILi8ELi2ELi4ENS5_IJNS4_1CILi2EEENSA_ILi1EEESC_EEEEENS5_IJNSA_ILi256EEENSA_ILi128EEENSA_ILi64EEEEEENS_6half_tENS5_IJlSC_lEEESJ_SK_NS4_8TiledMMAINS4_8MMA_AtomIJNS4_26SM100_MMA_F16BF16_2x1SM_SSISJ_SJ_fLi256ELi128ELNS4_4UMMA5MajorE0ELSP_0ELNSO_7ScaleInE0ELSQ_0EEEEEENS4_6LayoutINS5_IJSC_SC_SC_EEENS5_IJNSA_ILi0EEESV_SV_EEEEENS5_IJNS4_10UnderscoreESY_SY_EEEEENS4_18SM100_TMA_2SM_LOADENS4_14ComposedLayoutINS4_7SwizzleILi3ELi4ELi3EEENS4_18smem_ptr_flag_bitsILi16EEENST_INS5_IJNSA_ILi8EEESH_EEENS5_IJSH_SC_EEEEEEEvNS4_8identityES11_S1B_vS1C_EENS_8epilogue10collective18CollectiveEpilogueINS1E_23Sm100TmaWarpSpecializedILi4ELi2ELi32ELb1ELb0EEEJNS5_IJSG_SG_SH_EEENS5_IJNST_ISG_SC_EENST_INSA_ILi32EEESC_EEEEESJ_SK_SJ_SK_NS1E_6fusion15FusionCallbacksIS1I_NS1O_13LinCombEltActINS1E_6thread4SiLuESJ_fSJ_fLNS_15FloatRoundStyleE2EEES1J_S1N_JEEENS4_5SM1004TMEM4LOAD26SM100_TMEM_LOAD_32dp32b32xENS4_13SM90_TMA_LOADENS12_INS13_ILi2ELi4ELi3EEES16_NST_INS5_IJS17_S1L_EEENS5_IJS1L_SC_EEEEEEENS4_39AutoVectorizingCopyWithAssumedAlignmentILi128EEENS4_14SM90_TMA_STOREES25_S27_S27_EEEvvEEEEvNT_6ParamsE --------------------------
	.section	.nv.shared._ZN7cutlass13device_kernelINS_4gemm6kernel13GemmUniversalIN4cute5tupleIJiiiiEEENS1_10collective13CollectiveMmaINS1_35MainloopSm100TmaUmmaWarpSpecializedILi8ELi2ELi4ENS5_IJNS4_1CILi2EEENSA_ILi1EEESC_EEEEENS5_IJNSA_ILi256EEENSA_ILi128EEENSA_ILi64EEEEEENS_6half_tENS5_IJlSC_lEEESJ_SK_NS4_8TiledMMAINS4_8MMA_AtomIJNS4_26SM100_MMA_F16BF16_2x1SM_SSISJ_SJ_fLi256ELi128ELNS4_4UMMA5MajorE0ELSP_0ELNSO_7ScaleInE0ELSQ_0EEEEEENS4_6LayoutINS5_IJSC_SC_SC_EEENS5_IJNSA_ILi0EEESV_SV_EEEEENS5_IJNS4_10UnderscoreESY_SY_EEEEENS4_18SM100_TMA_2SM_LOADENS4_14ComposedLayoutINS4_7SwizzleILi3ELi4ELi3EEENS4_18smem_ptr_flag_bitsILi16EEENST_INS5_IJNSA_ILi8EEESH_EEENS5_IJSH_SC_EEEEEEEvNS4_8identityES11_S1B_vS1C_EENS_8epilogue10collective18CollectiveEpilogueINS1E_23Sm100TmaWarpSpecializedILi4ELi2ELi32ELb1ELb0EEEJNS5_IJSG_SG_SH_EEENS5_IJNST_ISG_SC_EENST_INSA_ILi32EEESC_EEEEESJ_SK_SJ_SK_NS1E_6fusion15FusionCallbacksIS1I_NS1O_13LinCombEltActINS1E_6thread4SiLuESJ_fSJ_fLNS_15FloatRoundStyleE2EEES1J_S1N_JEEENS4_5SM1004TMEM4LOAD26SM100_TMEM_LOAD_32dp32b32xENS4_13SM90_TMA_LOADENS12_INS13_ILi2ELi4ELi3EEES16_NST_INS5_IJS17_S1L_EEENS5_IJS1L_SC_EEEEEEENS4_39AutoVectorizingCopyWithAssumedAlignmentILi128EEENS4_14SM90_TMA_STOREES25_S27_S27_EEEvvEEEEvNT_6ParamsE,"aw",@nobits
	.sectionflags	@""
	.align	16
	.zero		1024


//--------------------- .nv.shared.reserved.0     --------------------------
	.section	.nv.shared.reserved.0,"aw",@nobits
	.weak		__nv_reservedSMEM_offset_0_alias
	.size		__nv_reservedSMEM_offset_0_alias, 0, 64
	.other		__nv_reservedSMEM_offset_0_alias,@"STO_CUDA_RESERVED_SHARED STV_DEFAULT"
__nv_reservedSMEM_offset_0_alias:
	.zero		0
.nv.shared.reserved.0:
	.zero		64
	.weak		__nv_reservedSMEM_tcgen05_partition
	.type		__nv_reservedSMEM_tcgen05_partition,@object
	.size		__nv_reservedSMEM_tcgen05_partition,(.L_0 - __nv_reservedSMEM_tcgen05_partition)
__nv_reservedSMEM_tcgen05_partition:
	.zero		32
.L_0:


//--------------------- .nv.global                --------------------------
	.section	.nv.global,"aw",@nobits
.nv.global:
	.type		_ZN39_INTERNAL_04c8fab9_4_k_cu_6fcc8535_27744cute1_E,@object
	.size		_ZN39_INTERNAL_04c8fab9_4_k_cu_6fcc8535_27744cute1_E,(_ZN39_INTERNAL_04c8fab9_4_k_cu_6fcc8535_27744cuda3std3__45__cpo6cbeginE - _ZN39_INTERNAL_04c8fab9_4_k_cu_6fcc8535_27744cute1_E)
_ZN39_INTERNAL_04c8fab9_4_k_cu_6fcc8535_27744cute1_E:
	.zero		1
	.type		_ZN39_INTERNAL_04c8fab9_4_k_cu_6fcc8535_27744cuda3std3__45__cpo6cbeginE,@object
	.size		_ZN39_INTERNAL_04c8fab9_4_k_cu_6fcc8535_27744cuda3std3__45__cpo6cbeginE,(_ZN39_INTERNAL_04c8fab9_4_k_cu_6fcc8535_27744cuda3std3__48in_placeE - _ZN39_INTERNAL_04c8fab9_4_k_cu_6fcc8535_27744cuda3std3__45__cpo6cbeginE)
_ZN39_INTERNAL_04c8fab9_4_k_cu_6fcc8535_27744cuda3std3__45__cpo6cbeginE:
	.zero		1
	.type		_ZN39_INTERNAL_04c8fab9_4_k_cu_6fcc8535_27744cuda3std3__48in_placeE,@object
	.size		_ZN39_INTERNAL_04c8fab9_4_k_cu_6fcc8535_27744cuda3std3__48in_placeE,(_ZN39_INTERNAL_04c8fab9_4_k_cu_6fcc8535_27744cuda3std6ranges3__45__cpo9iter_moveE - _ZN39_INTERNAL_04c8fab9_4_k_cu_6fcc8535_27744cuda3std3__48in_placeE)
_ZN39_INTERNAL_04c8fab9_4_k_cu_6fcc8535_27744cuda3std3__48in_placeE:
	.zero		1
	.type		_ZN39_INTERNAL_04c8fab9_4_k_cu_6fcc8535_27744cuda3std6ranges3__45__cpo9iter_moveE,@object
	.size		_ZN39_INTERNAL_04c8fab9_4_k_cu_6fcc8535_27744cuda3std6ranges3__45__cpo9iter_moveE,(_ZN39_INTERNAL_04c8fab9_4_k_cu_6fcc8535_27744cuda3std3__45__cpo5beginE - _ZN39_INTERNAL_04c8fab9_4_k_cu_6fcc8535_27744cuda3std6ranges3__45__cpo9iter_moveE)
_ZN39_INTERNAL_04c8fab9_4_k_cu_6fcc8535_27744cuda3std6ranges3__45__cpo9iter_moveE:
	.zero		1
	.type		_ZN39_INTERNAL_04c8fab9_4_k_cu_6fcc8535_27744cuda3std3__45__cpo5beginE,@object
	.size		_ZN39_INTERNAL_04c8fab9_4_k_cu_6fcc8535_27744cuda3std3__45__cpo5beginE,(_ZN39_INTERNAL_04c8fab9_4_k_cu_6fcc8535_27744cuda3std3__441_GLOBAL__N__04c8fab9_4_k_cu_6fcc8535_27746ignoreE - _ZN39_INTERNAL_04c8fab9_4_k_cu_6fcc8535_27744cuda3std3__45__cpo5beginE)
_ZN39_INTERNAL_04c8fab9_4_k_cu_6fcc8535_27744cuda3std3__45__cpo5beginE:
	.zero		1
	.type		_ZN39_INTERNAL_04c8fab9_4_k_cu_6fcc8535_27744cuda3std3__441_GLOBAL__N__04c8fab9_4_k_cu_6fcc8535_27746ignoreE,@object
	.size		_ZN39_INTERNAL_04c8fab9_4_k_cu_6fcc8535_27744cuda3std3__441_GLOBAL__N__04c8fab9_4_k_cu_6fcc8535_27746ignoreE,(_ZN39_INTERNAL_04c8fab9_4_k_cu_6fcc8535_27744cute7productE - _ZN39_INTERNAL_04c8fab9_4_k_cu_6fcc8535_27744cuda3std3__441_GLOBAL__N__04c8fab9_4_k_cu_6fcc8535_27746ignoreE)
_ZN39_INTERNAL_04c8fab9_4_k_cu_6fcc8535_27744cuda3std3__441_GLOBAL__N__04c8fab9_4_k_cu_6fcc8535_27746ignoreE:
	.zero		1
	.type		_ZN39_INTERNAL_04c8fab9_4_k_cu_6fcc8535_27744cute7productE,@object
	.size		_ZN39_INTERNAL_04c8fab9_4_k_cu_6fcc8535_27744cute7productE,(_ZN39_INTERNAL_04c8fab9_4_k_cu_6fcc8535_27744cuda3std3__45__cpo3endE - _ZN39_INTERNAL_04c8fab9_4_k_cu_6fcc8535_27744cute7productE)
_ZN39_INTERNAL_04c8fab9_4_k_cu_6fcc8535_27744cute7productE:
	.zero		1
	.type		_ZN39_INTERNAL_04c8fab9_4_k_cu_6fcc8535_27744cuda3std3__45__cpo3endE,@object
	.size		_ZN39_INTERNAL_04c8fab9_4_k_cu_6fcc8535_27744cuda3std3__45__cpo3endE,(_ZN39_INTERNAL_04c8fab9_4_k_cu_6fcc8535_27744cuda3std3__419piecewise_constructE - _ZN39_INTERNAL_04c8fab9_4_k_cu_6fcc8535_27744cuda3std3__45__cpo3endE)
_ZN39_INTERNAL_04c8fab9_4_k_cu_6fcc8535_27744cuda3std3__45__cpo3endE:
	.zero		1
	.type		_ZN39_INTERNAL_04c8fab9_4_k_cu_6fcc8535_27744cuda3std3__419piecewise_constructE,@object
	.size		_ZN39_INTERNAL_04c8fab9_4_k_cu_6fcc8535_27744cuda3std3__419piecewise_constructE,(_ZN39_INTERNAL_04c8fab9_4_k_cu_6fcc8535_27744cuda3std3__45__cpo4cendE - _ZN39_INTERNAL_04c8fab9_4_k_cu_6fcc8535_27744cuda3std3__419piecewise_constructE)
_ZN39_INTERNAL_04c8fab9_4_k_cu_6fcc8535_27744cuda3std3__419piecewise_constructE:
	.zero		1
	.type		_ZN39_INTERNAL_04c8fab9_4_k_cu_6fcc8535_27744cuda3std3__45__cpo4cendE,@object
	.size		_ZN39_INTERNAL_04c8fab9_4_k_cu_6fcc8535_27744cuda3std3__45__cpo4cendE,(_ZN39_INTERNAL_04c8fab9_4_k_cu_6fcc8535_27744cuda3std6ranges3__45__cpo4swapE - _ZN39_INTERNAL_04c8fab9_4_k_cu_6fcc8535_27744cuda3std3__45__cpo4cendE)
_ZN39_INTERNAL_04c8fab9_4_k_cu_6fcc8535_27744cuda3std3__45__cpo4cendE:
	.zero		1
	.type		_ZN39_INTERNAL_04c8fab9_4_k_cu_6fcc8535_27744cuda3std6ranges3__45__cpo4swapE,@object
	.size		_ZN39_INTERNAL_04c8fab9_4_k_cu_6fcc8535_27744cuda3std6ranges3__45__cpo4swapE,(.L_10 - _ZN39_INTERNAL_04c8fab9_4_k_cu_6fcc8535_27744cuda3std6ranges3__45__cpo4swapE)
_ZN39_INTERNAL_04c8fab9_4_k_cu_6fcc8535_27744cuda3std6ranges3__45__cpo4swapE:
	.zero		1
.L_10:


//--------------------- .nv.constant0._ZN7cutlass13device_kernelINS_4gemm6kernel13GemmUniversalIN4cute5tupleIJiiiiEEENS1_10collective13CollectiveMmaINS1_35MainloopSm100TmaUmmaWarpSpecializedILi8ELi2ELi4ENS5_IJNS4_1CILi2EEENSA_ILi1EEESC_EEEEENS5_IJNSA_ILi256EEENSA_ILi128EEENSA_ILi64EEEEEENS_6half_tENS5_IJlSC_lEEESJ_SK_NS4_8TiledMMAINS4_8MMA_AtomIJNS4_26SM100_MMA_F16BF16_2x1SM_SSISJ_SJ_fLi256ELi128ELNS4_4UMMA5MajorE0ELSP_0ELNSO_7ScaleInE0ELSQ_0EEEEEENS4_6LayoutINS5_IJSC_SC_SC_EEENS5_IJNSA_ILi0EEESV_SV_EEEEENS5_IJNS4_10UnderscoreESY_SY_EEEEENS4_18SM100_TMA_2SM_LOADENS4_14ComposedLayoutINS4_7SwizzleILi3ELi4ELi3EEENS4_18smem_ptr_flag_bitsILi16EEENST_INS5_IJNSA_ILi8EEESH_EEENS5_IJSH_SC_EEEEEEEvNS4_8identityES11_S1B_vS1C_EENS_8epilogue10collective18CollectiveEpilogueINS1E_23Sm100TmaWarpSpecializedILi4ELi2ELi32ELb1ELb0EEEJNS5_IJSG_SG_SH_EEENS5_IJNST_ISG_SC_EENST_INSA_ILi32EEESC_EEEEESJ_SK_SJ_SK_NS1E_6fusion15FusionCallbacksIS1I_NS1O_13LinCombEltActINS1E_6thread4SiLuESJ_fSJ_fLNS_15FloatRoundStyleE2EEES1J_S1N_JEEENS4_5SM1004TMEM4LOAD26SM100_TMEM_LOAD_32dp32b32xENS4_13SM90_TMA_LOADENS12_INS13_ILi2ELi4ELi3EEES16_NST_INS5_IJS17_S1L_EEENS5_IJS1L_SC_EEEEEEENS4_39AutoVectorizingCopyWithAssumedAlignmentILi128EEENS4_14SM90_TMA_STOREES25_S27_S27_EEEvvEEEEvNT_6ParamsE --------------------------
	.section	.nv.constant0._ZN7cutlass13device_kernelINS_4gemm6kernel13GemmUniversalIN4cute5tupleIJiiiiEEENS1_10collective13CollectiveMmaINS1_35MainloopSm100TmaUmmaWarpSpecializedILi8ELi2ELi4ENS5_IJNS4_1CILi2EEENSA_ILi1EEESC_EEEEENS5_IJNSA_ILi256EEENSA_ILi128EEENSA_ILi64EEEEEENS_6half_tENS5_IJlSC_lEEESJ_SK_NS4_8TiledMMAINS4_8MMA_AtomIJNS4_26SM100_MMA_F16BF16_2x1SM_SSISJ_SJ_fLi256ELi128ELNS4_4UMMA5MajorE0ELSP_0ELNSO_7ScaleInE0ELSQ_0EEEEEENS4_6LayoutINS5_IJSC_SC_SC_EEENS5_IJNSA_ILi0EEESV_SV_EEEEENS5_IJNS4_10UnderscoreESY_SY_EEEEENS4_18SM100_TMA_2SM_LOADENS4_14ComposedLayoutINS4_7SwizzleILi3ELi4ELi3EEENS4_18smem_ptr_flag_bitsILi16EEENST_INS5_IJNSA_ILi8EEESH_EEENS5_IJSH_SC_EEEEEEEvNS4_8identityES11_S1B_vS1C_EENS_8epilogue10collective18CollectiveEpilogueINS1E_23Sm100TmaWarpSpecializedILi4ELi2ELi32ELb1ELb0EEEJNS5_IJSG_SG_SH_EEENS5_IJNST_ISG_SC_EENST_INSA_ILi32EEESC_EEEEESJ_SK_SJ_SK_NS1E_6fusion15FusionCallbacksIS1I_NS1O_13LinCombEltActINS1E_6thread4SiLuESJ_fSJ_fLNS_15FloatRoundStyleE2EEES1J_S1N_JEEENS4_5SM1004TMEM4LOAD26SM100_TMEM_LOAD_32dp32b32xENS4_13SM90_TMA_LOADENS12_INS13_ILi2ELi4ELi3EEES16_NST_INS5_IJS17_S1L_EEENS5_IJS1L_SC_EEEEEEENS4_39AutoVectorizingCopyWithAssumedAlignmentILi128EEENS4_14SM90_TMA_STOREES25_S27_S27_EEEvvEEEEvNT_6ParamsE,"a",@progbits
	.sectionflags	@""
	.align	4
.nv.constant0._ZN7cutlass13device_kernelINS_4gemm6kernel13GemmUniversalIN4cute5tupleIJiiiiEEENS1_10collective13CollectiveMmaINS1_35MainloopSm100TmaUmmaWarpSpecializedILi8ELi2ELi4ENS5_IJNS4_1CILi2EEENSA_ILi1EEESC_EEEEENS5_IJNSA_ILi256EEENSA_ILi128EEENSA_ILi64EEEEEENS_6half_tENS5_IJlSC_lEEESJ_SK_NS4_8TiledMMAINS4_8MMA_AtomIJNS4_26SM100_MMA_F16BF16_2x1SM_SSISJ_SJ_fLi256ELi128ELNS4_4UMMA5MajorE0ELSP_0ELNSO_7ScaleInE0ELSQ_0EEEEEENS4_6LayoutINS5_IJSC_SC_SC_EEENS5_IJNSA_ILi0EEESV_SV_EEEEENS5_IJNS4_10UnderscoreESY_SY_EEEEENS4_18SM100_TMA_2SM_LOADENS4_14ComposedLayoutINS4_7SwizzleILi3ELi4ELi3EEENS4_18smem_ptr_flag_bitsILi16EEENST_INS5_IJNSA_ILi8EEESH_EEENS5_IJSH_SC_EEEEEEEvNS4_8identityES11_S1B_vS1C_EENS_8epilogue10collective18CollectiveEpilogueINS1E_23Sm100TmaWarpSpecializedILi4ELi2ELi32ELb1ELb0EEEJNS5_IJSG_SG_SH_EEENS5_IJNST_ISG_SC_EENST_INSA_ILi32EEESC_EEEEESJ_SK_SJ_SK_NS1E_6fusion15FusionCallbacksIS1I_NS1O_13LinCombEltActINS1E_6thread4SiLuESJ_fSJ_fLNS_15FloatRoundStyleE2EEES1J_S1N_JEEENS4_5SM1004TMEM4LOAD26SM100_TMEM_LOAD_32dp32b32xENS4_13SM90_TMA_LOADENS12_INS13_ILi2ELi4ELi3EEES16_NST_INS5_IJS17_S1L_EEENS5_IJS1L_SC_EEEEEEENS4_39AutoVectorizingCopyWithAssumedAlignmentILi128EEENS4_14SM90_TMA_STOREES25_S27_S27_EEEvvEEEEvNT_6ParamsE:
	.zero		2944


//--------------------- SYMBOLS --------------------------

	.type		.nv.reservedSmem.offset0,@object
	.size		.nv.reservedSmem.offset0,0x4
	.type		.nv.reservedSmem.cap,@object
	.size		.nv.reservedSmem.cap,0x4
	.type		__assertfail,@function
